//
// Generated by NVIDIA NVVM Compiler
//
// Compiler Build ID: CL-36424714
// Cuda compilation tools, release 13.0, V13.0.88
// Based on NVVM 20.0.0
//

.version 9.0
.target sm_100
.address_size 64

	// .globl	_Z19get_bipartite_graphiiP4edgeP10b_vertex_aP10b_vertex_bP6b_edge

.visible .entry _Z19get_bipartite_graphiiP4edgeP10b_vertex_aP10b_vertex_bP6b_edge(
	.param .u32 _Z19get_bipartite_graphiiP4edgeP10b_vertex_aP10b_vertex_bP6b_edge_param_0,
	.param .u32 _Z19get_bipartite_graphiiP4edgeP10b_vertex_aP10b_vertex_bP6b_edge_param_1,
	.param .u64 .ptr .align 1 _Z19get_bipartite_graphiiP4edgeP10b_vertex_aP10b_vertex_bP6b_edge_param_2,
	.param .u64 .ptr .align 1 _Z19get_bipartite_graphiiP4edgeP10b_vertex_aP10b_vertex_bP6b_edge_param_3,
	.param .u64 .ptr .align 1 _Z19get_bipartite_graphiiP4edgeP10b_vertex_aP10b_vertex_bP6b_edge_param_4,
	.param .u64 .ptr .align 1 _Z19get_bipartite_graphiiP4edgeP10b_vertex_aP10b_vertex_bP6b_edge_param_5
)
{
	.reg .pred 	%p<3>;
	.reg .b32 	%r<13>;
	.reg .b64 	%rd<17>;

	ld.param.u32 	%r3, [_Z19get_bipartite_graphiiP4edgeP10b_vertex_aP10b_vertex_bP6b_edge_param_0];
	ld.param.u32 	%r2, [_Z19get_bipartite_graphiiP4edgeP10b_vertex_aP10b_vertex_bP6b_edge_param_1];
	ld.param.u64 	%rd1, [_Z19get_bipartite_graphiiP4edgeP10b_vertex_aP10b_vertex_bP6b_edge_param_2];
	ld.param.u64 	%rd2, [_Z19get_bipartite_graphiiP4edgeP10b_vertex_aP10b_vertex_bP6b_edge_param_3];
	ld.param.u64 	%rd3, [_Z19get_bipartite_graphiiP4edgeP10b_vertex_aP10b_vertex_bP6b_edge_param_4];
	ld.param.u64 	%rd4, [_Z19get_bipartite_graphiiP4edgeP10b_vertex_aP10b_vertex_bP6b_edge_param_5];
	mov.u32 	%r4, %tid.x;
	mov.u32 	%r5, %ctaid.x;
	mov.u32 	%r6, %ntid.x;
	mad.lo.s32 	%r1, %r5, %r6, %r4;
	setp.ge.s32 	%p1, %r1, %r3;
	@%p1 bra 	$L__BB0_3;
	cvta.to.global.u64 	%rd5, %rd1;
	cvta.to.global.u64 	%rd6, %rd4;
	cvta.to.global.u64 	%rd7, %rd3;
	mul.wide.s32 	%rd8, %r1, 12;
	add.s64 	%rd9, %rd5, %rd8;
	ld.global.u32 	%r7, [%rd9];
	shl.b32 	%r8, %r1, 1;
	mul.wide.s32 	%rd10, %r8, 16;
	add.s64 	%rd11, %rd6, %rd10;
	st.global.u32 	[%rd11], %r7;
	st.global.u32 	[%rd11+4], %r1;
	or.b32  	%r9, %r8, 1;
	st.global.u32 	[%rd11+8], %r9;
	ld.global.u32 	%r10, [%rd9+8];
	st.global.u32 	[%rd11+12], %r10;
	ld.global.u32 	%r11, [%rd9+4];
	st.global.u32 	[%rd11+16], %r11;
	st.global.u32 	[%rd11+20], %r1;
	st.global.u32 	[%rd11+24], %r8;
	ld.global.u32 	%r12, [%rd9+8];
	st.global.u32 	[%rd11+28], %r12;
	mul.wide.s32 	%rd12, %r1, 4;
	add.s64 	%rd13, %rd7, %rd12;
	st.global.u32 	[%rd13], %r1;
	setp.ge.s32 	%p2, %r1, %r2;
	@%p2 bra 	$L__BB0_3;
	cvta.to.global.u64 	%rd14, %rd2;
	mul.wide.s32 	%rd15, %r1, 8;
	add.s64 	%rd16, %rd14, %rd15;
	st.global.u32 	[%rd16], %r1;
$L__BB0_3:
	ret;

}
	// .globl	_Z27init_smallest_edges_weightsiPiS_
.visible .entry _Z27init_smallest_edges_weightsiPiS_(
	.param .u32 _Z27init_smallest_edges_weightsiPiS__param_0,
	.param .u64 .ptr .align 1 _Z27init_smallest_edges_weightsiPiS__param_1,
	.param .u64 .ptr .align 1 _Z27init_smallest_edges_weightsiPiS__param_2
)
{
	.reg .pred 	%p<2>;
	.reg .b32 	%r<7>;
	.reg .b64 	%rd<8>;

	ld.param.u32 	%r2, [_Z27init_smallest_edges_weightsiPiS__param_0];
	ld.param.u64 	%rd1, [_Z27init_smallest_edges_weightsiPiS__param_1];
	ld.param.u64 	%rd2, [_Z27init_smallest_edges_weightsiPiS__param_2];
	mov.u32 	%r3, %tid.x;
	mov.u32 	%r4, %ctaid.x;
	mov.u32 	%r5, %ntid.x;
	mad.lo.s32 	%r1, %r4, %r5, %r3;
	setp.ge.s32 	%p1, %r1, %r2;
	@%p1 bra 	$L__BB1_2;
	cvta.to.global.u64 	%rd3, %rd1;
	cvta.to.global.u64 	%rd4, %rd2;
	mul.wide.s32 	%rd5, %r1, 4;
	add.s64 	%rd6, %rd3, %rd5;
	mov.b32 	%r6, -1;
	st.global.u32 	[%rd6], %r6;
	add.s64 	%rd7, %rd4, %rd5;
	st.global.u32 	[%rd7], %r6;
$L__BB1_2:
	ret;

}
	// .globl	_Z18get_smallest_edgesiiP6b_edgePiS1_
.visible .entry _Z18get_smallest_edgesiiP6b_edgePiS1_(
	.param .u32 _Z18get_smallest_edgesiiP6b_edgePiS1__param_0,
	.param .u32 _Z18get_smallest_edgesiiP6b_edgePiS1__param_1,
	.param .u64 .ptr .align 1 _Z18get_smallest_edgesiiP6b_edgePiS1__param_2,
	.param .u64 .ptr .align 1 _Z18get_smallest_edgesiiP6b_edgePiS1__param_3,
	.param .u64 .ptr .align 1 _Z18get_smallest_edgesiiP6b_edgePiS1__param_4
)
{
	.reg .pred 	%p<3>;
	.reg .b32 	%r<14>;
	.reg .b64 	%rd<12>;

	ld.param.u32 	%r2, [_Z18get_smallest_edgesiiP6b_edgePiS1__param_0];
	ld.param.u64 	%rd2, [_Z18get_smallest_edgesiiP6b_edgePiS1__param_2];
	ld.param.u64 	%rd3, [_Z18get_smallest_edgesiiP6b_edgePiS1__param_3];
	ld.param.u64 	%rd4, [_Z18get_smallest_edgesiiP6b_edgePiS1__param_4];
	mov.u32 	%r3, %tid.x;
	mov.u32 	%r4, %ctaid.x;
	mov.u32 	%r5, %ntid.x;
	mad.lo.s32 	%r1, %r4, %r5, %r3;
	setp.ge.s32 	%p1, %r1, %r2;
	@%p1 bra 	$L__BB2_3;
	cvta.to.global.u64 	%rd5, %rd4;
	cvta.to.global.u64 	%rd6, %rd2;
	cvta.to.global.u64 	%rd7, %rd3;
	mul.wide.s32 	%rd8, %r1, 16;
	add.s64 	%rd9, %rd6, %rd8;
	ld.global.u32 	%r6, [%rd9];
	mul.wide.s32 	%rd10, %r6, 4;
	add.s64 	%rd11, %rd7, %rd10;
	mov.b32 	%r7, 2147483647;
	st.global.u32 	[%rd11+-4], %r7;
	bar.sync 	0;
	ld.global.u32 	%r8, [%rd9+12];
	atom.global.min.s32 	%r9, [%rd11+-4], %r8;
	bar.sync 	0;
	add.s32 	%r10, %r2, -1;
	add.s64 	%rd1, %rd5, %rd10;
	st.global.u32 	[%rd1+-4], %r10;
	bar.sync 	0;
	ld.global.u32 	%r11, [%rd9+12];
	ld.global.u32 	%r12, [%rd11+-4];
	setp.ne.s32 	%p2, %r11, %r12;
	@%p2 bra 	$L__BB2_3;
	atom.global.min.s32 	%r13, [%rd1+-4], %r1;
$L__BB2_3:
	ret;

}
	// .globl	_Z14mst_edges_initiPb
.visible .entry _Z14mst_edges_initiPb(
	.param .u32 _Z14mst_edges_initiPb_param_0,
	.param .u64 .ptr .align 1 _Z14mst_edges_initiPb_param_1
)
{
	.reg .pred 	%p<2>;
	.reg .b16 	%rs<2>;
	.reg .b32 	%r<6>;
	.reg .b64 	%rd<5>;

	ld.param.u32 	%r2, [_Z14mst_edges_initiPb_param_0];
	ld.param.u64 	%rd1, [_Z14mst_edges_initiPb_param_1];
	mov.u32 	%r3, %tid.x;
	mov.u32 	%r4, %ctaid.x;
	mov.u32 	%r5, %ntid.x;
	mad.lo.s32 	%r1, %r4, %r5, %r3;
	setp.ge.s32 	%p1, %r1, %r2;
	@%p1 bra 	$L__BB3_2;
	cvta.to.global.u64 	%rd2, %rd1;
	cvt.s64.s32 	%rd3, %r1;
	add.s64 	%rd4, %rd2, %rd3;
	mov.b16 	%rs1, 0;
	st.global.u8 	[%rd4], %rs1;
$L__BB3_2:
	ret;

}
	// .globl	_Z13get_mst_edgesiPiP6b_edgePb
.visible .entry _Z13get_mst_edgesiPiP6b_edgePb(
	.param .u32 _Z13get_mst_edgesiPiP6b_edgePb_param_0,
	.param .u64 .ptr .align 1 _Z13get_mst_edgesiPiP6b_edgePb_param_1,
	.param .u64 .ptr .align 1 _Z13get_mst_edgesiPiP6b_edgePb_param_2,
	.param .u64 .ptr .align 1 _Z13get_mst_edgesiPiP6b_edgePb_param_3
)
{
	.reg .pred 	%p<3>;
	.reg .b16 	%rs<2>;
	.reg .b32 	%r<7>;
	.reg .b64 	%rd<13>;

	ld.param.u32 	%r3, [_Z13get_mst_edgesiPiP6b_edgePb_param_0];
	ld.param.u64 	%rd1, [_Z13get_mst_edgesiPiP6b_edgePb_param_1];
	ld.param.u64 	%rd2, [_Z13get_mst_edgesiPiP6b_edgePb_param_2];
	ld.param.u64 	%rd3, [_Z13get_mst_edgesiPiP6b_edgePb_param_3];
	mov.u32 	%r4, %tid.x;
	mov.u32 	%r5, %ctaid.x;
	mov.u32 	%r6, %ntid.x;
	mad.lo.s32 	%r1, %r5, %r6, %r4;
	setp.ge.s32 	%p1, %r1, %r3;
	@%p1 bra 	$L__BB4_3;
	cvta.to.global.u64 	%rd4, %rd1;
	mul.wide.s32 	%rd5, %r1, 4;
	add.s64 	%rd6, %rd4, %rd5;
	ld.global.u32 	%r2, [%rd6];
	setp.eq.s32 	%p2, %r2, -1;
	@%p2 bra 	$L__BB4_3;
	cvta.to.global.u64 	%rd7, %rd2;
	mul.wide.s32 	%rd8, %r2, 16;
	add.s64 	%rd9, %rd7, %rd8;
	ld.global.s32 	%rd10, [%rd9+4];
	cvta.to.global.u64 	%rd11, %rd3;
	add.s64 	%rd12, %rd11, %rd10;
	mov.b16 	%rs1, 1;
	st.global.u8 	[%rd12], %rs1;
$L__BB4_3:
	ret;

}
	// .globl	_Z11get_num_mstiPbPi
.visible .entry _Z11get_num_mstiPbPi(
	.param .u32 _Z11get_num_mstiPbPi_param_0,
	.param .u64 .ptr .align 1 _Z11get_num_mstiPbPi_param_1,
	.param .u64 .ptr .align 1 _Z11get_num_mstiPbPi_param_2
)
{
	.reg .pred 	%p<3>;
	.reg .b16 	%rs<2>;
	.reg .b32 	%r<8>;
	.reg .b64 	%rd<7>;

	ld.param.u32 	%r2, [_Z11get_num_mstiPbPi_param_0];
	ld.param.u64 	%rd2, [_Z11get_num_mstiPbPi_param_1];
	ld.param.u64 	%rd3, [_Z11get_num_mstiPbPi_param_2];
	cvta.to.global.u64 	%rd1, %rd3;
	mov.u32 	%r3, %tid.x;
	mov.u32 	%r4, %ctaid.x;
	mov.u32 	%r5, %ntid.x;
	mad.lo.s32 	%r1, %r4, %r5, %r3;
	setp.ge.s32 	%p1, %r1, %r2;
	@%p1 bra 	$L__BB5_3;
	cvta.to.global.u64 	%rd4, %rd2;
	mov.b32 	%r6, 0;
	st.global.u32 	[%rd1], %r6;
	bar.sync 	0;
	cvt.s64.s32 	%rd5, %r1;
	add.s64 	%rd6, %rd4, %rd5;
	ld.global.u8 	%rs1, [%rd6];
	setp.ne.s16 	%p2, %rs1, 1;
	@%p2 bra 	$L__BB5_3;
	atom.global.add.u32 	%r7, [%rd1], 1;
$L__BB5_3:
	ret;

}
	// .globl	_Z15get_strut_edgesiPiP6b_edgeP10strut_edge
.visible .entry _Z15get_strut_edgesiPiP6b_edgeP10strut_edge(
	.param .u32 _Z15get_strut_edgesiPiP6b_edgeP10strut_edge_param_0,
	.param .u64 .ptr .align 1 _Z15get_strut_edgesiPiP6b_edgeP10strut_edge_param_1,
	.param .u64 .ptr .align 1 _Z15get_strut_edgesiPiP6b_edgeP10strut_edge_param_2,
	.param .u64 .ptr .align 1 _Z15get_strut_edgesiPiP6b_edgeP10strut_edge_param_3
)
{
	.reg .pred 	%p<2>;
	.reg .b32 	%r<12>;
	.reg .b64 	%rd<17>;

	ld.param.u32 	%r2, [_Z15get_strut_edgesiPiP6b_edgeP10strut_edge_param_0];
	ld.param.u64 	%rd1, [_Z15get_strut_edgesiPiP6b_edgeP10strut_edge_param_1];
	ld.param.u64 	%rd2, [_Z15get_strut_edgesiPiP6b_edgeP10strut_edge_param_2];
	ld.param.u64 	%rd3, [_Z15get_strut_edgesiPiP6b_edgeP10strut_edge_param_3];
	mov.u32 	%r3, %tid.x;
	mov.u32 	%r4, %ctaid.x;
	mov.u32 	%r5, %ntid.x;
	mad.lo.s32 	%r1, %r4, %r5, %r3;
	setp.ge.s32 	%p1, %r1, %r2;
	@%p1 bra 	$L__BB6_2;
	cvta.to.global.u64 	%rd4, %rd3;
	cvta.to.global.u64 	%rd5, %rd1;
	cvta.to.global.u64 	%rd6, %rd2;
	add.s32 	%r6, %r1, 1;
	mul.wide.s32 	%rd7, %r1, 12;
	add.s64 	%rd8, %rd4, %rd7;
	st.global.u32 	[%rd8], %r6;
	mul.wide.s32 	%rd9, %r1, 4;
	add.s64 	%rd10, %rd5, %rd9;
	ld.global.u32 	%r7, [%rd10];
	mul.wide.s32 	%rd11, %r7, 16;
	add.s64 	%rd12, %rd6, %rd11;
	ld.global.u32 	%r8, [%rd12+4];
	st.global.u32 	[%rd8+4], %r8;
	ld.global.u32 	%r9, [%rd10];
	mul.wide.s32 	%rd13, %r9, 16;
	add.s64 	%rd14, %rd6, %rd13;
	ld.global.u32 	%r10, [%rd14+8];
	mul.wide.s32 	%rd15, %r10, 16;
	add.s64 	%rd16, %rd6, %rd15;
	ld.global.u32 	%r11, [%rd16];
	st.global.u32 	[%rd8+8], %r11;
$L__BB6_2:
	ret;

}
	// .globl	_Z12strut_u_initiP14strut_u_vertex
.visible .entry _Z12strut_u_initiP14strut_u_vertex(
	.param .u32 _Z12strut_u_initiP14strut_u_vertex_param_0,
	.param .u64 .ptr .align 1 _Z12strut_u_initiP14strut_u_vertex_param_1
)
{
	.reg .pred 	%p<2>;
	.reg .b32 	%r<7>;
	.reg .b64 	%rd<5>;

	ld.param.u32 	%r2, [_Z12strut_u_initiP14strut_u_vertex_param_0];
	ld.param.u64 	%rd1, [_Z12strut_u_initiP14strut_u_vertex_param_1];
	mov.u32 	%r3, %tid.x;
	mov.u32 	%r4, %ctaid.x;
	mov.u32 	%r5, %ntid.x;
	mad.lo.s32 	%r1, %r4, %r5, %r3;
	setp.ge.s32 	%p1, %r1, %r2;
	@%p1 bra 	$L__BB7_2;
	cvta.to.global.u64 	%rd2, %rd1;
	mul.wide.s32 	%rd3, %r1, 16;
	add.s64 	%rd4, %rd2, %rd3;
	mov.b32 	%r6, 0;
	st.global.u32 	[%rd4], %r6;
$L__BB7_2:
	ret;

}
	// .globl	_Z18get_strut_u_degreeiP10strut_edgeP14strut_u_vertex
.visible .entry _Z18get_strut_u_degreeiP10strut_edgeP14strut_u_vertex(
	.param .u32 _Z18get_strut_u_degreeiP10strut_edgeP14strut_u_vertex_param_0,
	.param .u64 .ptr .align 1 _Z18get_strut_u_degreeiP10strut_edgeP14strut_u_vertex_param_1,
	.param .u64 .ptr .align 1 _Z18get_strut_u_degreeiP10strut_edgeP14strut_u_vertex_param_2
)
{
	.reg .pred 	%p<2>;
	.reg .b32 	%r<8>;
	.reg .b64 	%rd<9>;

	ld.param.u32 	%r2, [_Z18get_strut_u_degreeiP10strut_edgeP14strut_u_vertex_param_0];
	ld.param.u64 	%rd1, [_Z18get_strut_u_degreeiP10strut_edgeP14strut_u_vertex_param_1];
	ld.param.u64 	%rd2, [_Z18get_strut_u_degreeiP10strut_edgeP14strut_u_vertex_param_2];
	mov.u32 	%r3, %tid.x;
	mov.u32 	%r4, %ctaid.x;
	mov.u32 	%r5, %ntid.x;
	mad.lo.s32 	%r1, %r4, %r5, %r3;
	setp.ge.s32 	%p1, %r1, %r2;
	@%p1 bra 	$L__BB8_2;
	cvta.to.global.u64 	%rd3, %rd1;
	cvta.to.global.u64 	%rd4, %rd2;
	mul.wide.s32 	%rd5, %r1, 12;
	add.s64 	%rd6, %rd3, %rd5;
	ld.global.u32 	%r6, [%rd6+4];
	mul.wide.s32 	%rd7, %r6, 16;
	add.s64 	%rd8, %rd4, %rd7;
	atom.global.add.u32 	%r7, [%rd8], 1;
$L__BB8_2:
	ret;

}
	// .globl	_Z20get_strut_u_verticesiP6b_edgeP14strut_u_vertex
.visible .entry _Z20get_strut_u_verticesiP6b_edgeP14strut_u_vertex(
	.param .u32 _Z20get_strut_u_verticesiP6b_edgeP14strut_u_vertex_param_0,
	.param .u64 .ptr .align 1 _Z20get_strut_u_verticesiP6b_edgeP14strut_u_vertex_param_1,
	.param .u64 .ptr .align 1 _Z20get_strut_u_verticesiP6b_edgeP14strut_u_vertex_param_2
)
{
	.reg .pred 	%p<4>;
	.reg .b32 	%r<13>;
	.reg .b64 	%rd<13>;

	ld.param.u32 	%r2, [_Z20get_strut_u_verticesiP6b_edgeP14strut_u_vertex_param_0];
	ld.param.u64 	%rd1, [_Z20get_strut_u_verticesiP6b_edgeP14strut_u_vertex_param_1];
	ld.param.u64 	%rd2, [_Z20get_strut_u_verticesiP6b_edgeP14strut_u_vertex_param_2];
	mov.u32 	%r3, %tid.x;
	mov.u32 	%r4, %ctaid.x;
	mov.u32 	%r5, %ntid.x;
	mad.lo.s32 	%r1, %r4, %r5, %r3;
	setp.ge.s32 	%p1, %r1, %r2;
	and.b32  	%r6, %r1, 1;
	setp.eq.b32 	%p2, %r6, 1;
	or.pred  	%p3, %p1, %p2;
	@%p3 bra 	$L__BB9_2;
	cvta.to.global.u64 	%rd3, %rd1;
	cvta.to.global.u64 	%rd4, %rd2;
	mul.wide.s32 	%rd5, %r1, 16;
	add.s64 	%rd6, %rd3, %rd5;
	ld.global.u32 	%r7, [%rd6];
	ld.global.u32 	%r8, [%rd6+4];
	mul.wide.s32 	%rd7, %r8, 16;
	add.s64 	%rd8, %rd4, %rd7;
	st.global.u32 	[%rd8+4], %r7;
	ld.global.u32 	%r9, [%rd6+8];
	mul.wide.s32 	%rd9, %r9, 16;
	add.s64 	%rd10, %rd3, %rd9;
	ld.global.u32 	%r10, [%rd10];
	ld.global.u32 	%r11, [%rd6+4];
	mul.wide.s32 	%rd11, %r11, 16;
	add.s64 	%rd12, %rd4, %rd11;
	st.global.u32 	[%rd12+8], %r10;
	ld.global.u32 	%r12, [%rd6+12];
	st.global.u32 	[%rd12+12], %r12;
$L__BB9_2:
	ret;

}
	// .globl	_Z17get_zero_diff_numiP14strut_u_vertexPi
.visible .entry _Z17get_zero_diff_numiP14strut_u_vertexPi(
	.param .u32 _Z17get_zero_diff_numiP14strut_u_vertexPi_param_0,
	.param .u64 .ptr .align 1 _Z17get_zero_diff_numiP14strut_u_vertexPi_param_1,
	.param .u64 .ptr .align 1 _Z17get_zero_diff_numiP14strut_u_vertexPi_param_2
)
{
	.reg .pred 	%p<3>;
	.reg .b32 	%r<8>;
	.reg .b64 	%rd<7>;

	ld.param.u32 	%r2, [_Z17get_zero_diff_numiP14strut_u_vertexPi_param_0];
	ld.param.u64 	%rd1, [_Z17get_zero_diff_numiP14strut_u_vertexPi_param_1];
	ld.param.u64 	%rd2, [_Z17get_zero_diff_numiP14strut_u_vertexPi_param_2];
	mov.u32 	%r3, %tid.x;
	mov.u32 	%r4, %ctaid.x;
	mov.u32 	%r5, %ntid.x;
	mad.lo.s32 	%r1, %r4, %r5, %r3;
	setp.ge.s32 	%p1, %r1, %r2;
	@%p1 bra 	$L__BB10_3;
	cvta.to.global.u64 	%rd3, %rd1;
	mul.wide.s32 	%rd4, %r1, 16;
	add.s64 	%rd5, %rd3, %rd4;
	ld.global.u32 	%r6, [%rd5];
	setp.ne.s32 	%p2, %r6, 2;
	@%p2 bra 	$L__BB10_3;
	cvta.to.global.u64 	%rd6, %rd2;
	atom.global.add.u32 	%r7, [%rd6], 1;
$L__BB10_3:
	ret;

}
	// .globl	_Z19super_vertices_initiPi
.visible .entry _Z19super_vertices_initiPi(
	.param .u32 _Z19super_vertices_initiPi_param_0,
	.param .u64 .ptr .align 1 _Z19super_vertices_initiPi_param_1
)
{
	.reg .pred 	%p<2>;
	.reg .b32 	%r<7>;
	.reg .b64 	%rd<5>;

	ld.param.u32 	%r2, [_Z19super_vertices_initiPi_param_0];
	ld.param.u64 	%rd1, [_Z19super_vertices_initiPi_param_1];
	mov.u32 	%r3, %tid.x;
	mov.u32 	%r4, %ctaid.x;
	mov.u32 	%r5, %ntid.x;
	mad.lo.s32 	%r1, %r4, %r5, %r3;
	setp.ge.s32 	%p1, %r1, %r2;
	@%p1 bra 	$L__BB11_2;
	cvta.to.global.u64 	%rd2, %rd1;
	add.s32 	%r6, %r1, 1;
	mul.wide.s32 	%rd3, %r1, 4;
	add.s64 	%rd4, %rd2, %rd3;
	st.global.u32 	[%rd4], %r6;
$L__BB11_2:
	ret;

}
	// .globl	_Z19get_new_bg_vertex_biPiP14strut_u_vertexS_S_
.visible .entry _Z19get_new_bg_vertex_biPiP14strut_u_vertexS_S_(
	.param .u32 _Z19get_new_bg_vertex_biPiP14strut_u_vertexS_S__param_0,
	.param .u64 .ptr .align 1 _Z19get_new_bg_vertex_biPiP14strut_u_vertexS_S__param_1,
	.param .u64 .ptr .align 1 _Z19get_new_bg_vertex_biPiP14strut_u_vertexS_S__param_2,
	.param .u64 .ptr .align 1 _Z19get_new_bg_vertex_biPiP14strut_u_vertexS_S__param_3,
	.param .u64 .ptr .align 1 _Z19get_new_bg_vertex_biPiP14strut_u_vertexS_S__param_4
)
{
	.reg .pred 	%p<4>;
	.reg .b32 	%r<15>;
	.reg .b64 	%rd<17>;

	ld.param.u32 	%r2, [_Z19get_new_bg_vertex_biPiP14strut_u_vertexS_S__param_0];
	ld.param.u64 	%rd3, [_Z19get_new_bg_vertex_biPiP14strut_u_vertexS_S__param_1];
	ld.param.u64 	%rd4, [_Z19get_new_bg_vertex_biPiP14strut_u_vertexS_S__param_2];
	ld.param.u64 	%rd5, [_Z19get_new_bg_vertex_biPiP14strut_u_vertexS_S__param_3];
	ld.param.u64 	%rd6, [_Z19get_new_bg_vertex_biPiP14strut_u_vertexS_S__param_4];
	cvta.to.global.u64 	%rd1, %rd6;
	mov.u32 	%r3, %tid.x;
	mov.u32 	%r4, %ctaid.x;
	mov.u32 	%r5, %ntid.x;
	mad.lo.s32 	%r1, %r4, %r5, %r3;
	setp.ge.s32 	%p1, %r1, %r2;
	@%p1 bra 	$L__BB12_5;
	cvta.to.global.u64 	%rd7, %rd5;
	cvta.to.global.u64 	%rd8, %rd4;
	cvta.to.global.u64 	%rd9, %rd3;
	mul.wide.s32 	%rd10, %r1, 4;
	add.s64 	%rd2, %rd7, %rd10;
	mov.b32 	%r6, 0;
	st.global.u32 	[%rd2], %r6;
	bar.sync 	0;
	mul.wide.s32 	%rd11, %r1, 16;
	add.s64 	%rd12, %rd8, %rd11;
	ld.global.u32 	%r7, [%rd12+4];
	mul.wide.s32 	%rd13, %r7, 4;
	add.s64 	%rd14, %rd9, %rd13;
	ld.global.u32 	%r8, [%rd14+-4];
	ld.global.u32 	%r9, [%rd12+8];
	mul.wide.s32 	%rd15, %r9, 4;
	add.s64 	%rd16, %rd9, %rd15;
	ld.global.u32 	%r10, [%rd16+-4];
	setp.eq.s32 	%p2, %r8, %r10;
	@%p2 bra 	$L__BB12_3;
	mov.b32 	%r11, 1;
	st.global.u32 	[%rd2], %r11;
$L__BB12_3:
	mov.b32 	%r12, 0;
	st.global.u32 	[%rd1], %r12;
	bar.sync 	0;
	ld.global.u32 	%r13, [%rd2];
	setp.ne.s32 	%p3, %r13, 1;
	@%p3 bra 	$L__BB12_5;
	atom.global.add.u32 	%r14, [%rd1], 1;
$L__BB12_5:
	ret;

}
	// .globl	_Z10prefixCopyiPiS_
.visible .entry _Z10prefixCopyiPiS_(
	.param .u32 _Z10prefixCopyiPiS__param_0,
	.param .u64 .ptr .align 1 _Z10prefixCopyiPiS__param_1,
	.param .u64 .ptr .align 1 _Z10prefixCopyiPiS__param_2
)
{
	.reg .pred 	%p<2>;
	.reg .b32 	%r<7>;
	.reg .b64 	%rd<8>;

	ld.param.u32 	%r2, [_Z10prefixCopyiPiS__param_0];
	ld.param.u64 	%rd1, [_Z10prefixCopyiPiS__param_1];
	ld.param.u64 	%rd2, [_Z10prefixCopyiPiS__param_2];
	mov.u32 	%r3, %tid.x;
	mov.u32 	%r4, %ctaid.x;
	mov.u32 	%r5, %ntid.x;
	mad.lo.s32 	%r1, %r4, %r5, %r3;
	setp.ge.s32 	%p1, %r1, %r2;
	@%p1 bra 	$L__BB13_2;
	cvta.to.global.u64 	%rd3, %rd1;
	cvta.to.global.u64 	%rd4, %rd2;
	mul.wide.s32 	%rd5, %r1, 4;
	add.s64 	%rd6, %rd3, %rd5;
	ld.global.u32 	%r6, [%rd6];
	add.s64 	%rd7, %rd4, %rd5;
	st.global.u32 	[%rd7], %r6;
$L__BB13_2:
	ret;

}
	// .globl	_Z12getPrefixSumPiS_i
.visible .entry _Z12getPrefixSumPiS_i(
	.param .u64 .ptr .align 1 _Z12getPrefixSumPiS_i_param_0,
	.param .u64 .ptr .align 1 _Z12getPrefixSumPiS_i_param_1,
	.param .u32 _Z12getPrefixSumPiS_i_param_2
)
{
	.reg .pred 	%p<2>;
	.reg .b32 	%r<12>;
	.reg .b64 	%rd<11>;

	ld.param.u64 	%rd3, [_Z12getPrefixSumPiS_i_param_0];
	ld.param.u64 	%rd4, [_Z12getPrefixSumPiS_i_param_1];
	ld.param.u32 	%r2, [_Z12getPrefixSumPiS_i_param_2];
	cvta.to.global.u64 	%rd5, %rd4;
	cvta.to.global.u64 	%rd1, %rd3;
	mov.u32 	%r3, %tid.x;
	mov.u32 	%r4, %ctaid.x;
	mov.u32 	%r5, %ntid.x;
	mad.lo.s32 	%r1, %r4, %r5, %r3;
	setp.lt.s32 	%p1, %r1, %r2;
	mul.wide.s32 	%rd6, %r1, 4;
	add.s64 	%rd2, %rd5, %rd6;
	@%p1 bra 	$L__BB14_2;
	sub.s32 	%r6, %r1, %r2;
	mul.wide.s32 	%rd7, %r6, 4;
	add.s64 	%rd8, %rd1, %rd7;
	ld.global.u32 	%r7, [%rd8];
	st.global.u32 	[%rd2], %r7;
	bra.uni 	$L__BB14_3;
$L__BB14_2:
	mov.b32 	%r8, 0;
	st.global.u32 	[%rd2], %r8;
$L__BB14_3:
	bar.sync 	0;
	add.s64 	%rd10, %rd1, %rd6;
	ld.global.u32 	%r9, [%rd10];
	ld.global.u32 	%r10, [%rd2];
	add.s32 	%r11, %r10, %r9;
	st.global.u32 	[%rd10], %r11;
	ret;

}
	// .globl	_Z16get_new_bg_edgesiPiS_P14strut_u_vertexS_P6b_edgeS_
.visible .entry _Z16get_new_bg_edgesiPiS_P14strut_u_vertexS_P6b_edgeS_(
	.param .u32 _Z16get_new_bg_edgesiPiS_P14strut_u_vertexS_P6b_edgeS__param_0,
	.param .u64 .ptr .align 1 _Z16get_new_bg_edgesiPiS_P14strut_u_vertexS_P6b_edgeS__param_1,
	.param .u64 .ptr .align 1 _Z16get_new_bg_edgesiPiS_P14strut_u_vertexS_P6b_edgeS__param_2,
	.param .u64 .ptr .align 1 _Z16get_new_bg_edgesiPiS_P14strut_u_vertexS_P6b_edgeS__param_3,
	.param .u64 .ptr .align 1 _Z16get_new_bg_edgesiPiS_P14strut_u_vertexS_P6b_edgeS__param_4,
	.param .u64 .ptr .align 1 _Z16get_new_bg_edgesiPiS_P14strut_u_vertexS_P6b_edgeS__param_5,
	.param .u64 .ptr .align 1 _Z16get_new_bg_edgesiPiS_P14strut_u_vertexS_P6b_edgeS__param_6
)
{
	.reg .pred 	%p<3>;
	.reg .b32 	%r<22>;
	.reg .b64 	%rd<29>;

	ld.param.u32 	%r2, [_Z16get_new_bg_edgesiPiS_P14strut_u_vertexS_P6b_edgeS__param_0];
	ld.param.u64 	%rd1, [_Z16get_new_bg_edgesiPiS_P14strut_u_vertexS_P6b_edgeS__param_1];
	ld.param.u64 	%rd2, [_Z16get_new_bg_edgesiPiS_P14strut_u_vertexS_P6b_edgeS__param_2];
	ld.param.u64 	%rd3, [_Z16get_new_bg_edgesiPiS_P14strut_u_vertexS_P6b_edgeS__param_3];
	ld.param.u64 	%rd4, [_Z16get_new_bg_edgesiPiS_P14strut_u_vertexS_P6b_edgeS__param_4];
	ld.param.u64 	%rd5, [_Z16get_new_bg_edgesiPiS_P14strut_u_vertexS_P6b_edgeS__param_5];
	ld.param.u64 	%rd6, [_Z16get_new_bg_edgesiPiS_P14strut_u_vertexS_P6b_edgeS__param_6];
	mov.u32 	%r3, %tid.x;
	mov.u32 	%r4, %ctaid.x;
	mov.u32 	%r5, %ntid.x;
	mad.lo.s32 	%r1, %r4, %r5, %r3;
	setp.ge.s32 	%p1, %r1, %r2;
	@%p1 bra 	$L__BB15_3;
	cvta.to.global.u64 	%rd7, %rd1;
	mul.wide.s32 	%rd8, %r1, 4;
	add.s64 	%rd9, %rd7, %rd8;
	ld.global.u32 	%r6, [%rd9];
	setp.ne.s32 	%p2, %r6, 1;
	@%p2 bra 	$L__BB15_3;
	cvta.to.global.u64 	%rd10, %rd6;
	cvta.to.global.u64 	%rd11, %rd4;
	cvta.to.global.u64 	%rd12, %rd2;
	add.s64 	%rd14, %rd12, %rd8;
	ld.global.u32 	%r7, [%rd14];
	shl.b32 	%r8, %r7, 1;
	add.s32 	%r9, %r8, -2;
	add.s32 	%r10, %r8, -1;
	cvta.to.global.u64 	%rd15, %rd3;
	mul.wide.s32 	%rd16, %r1, 16;
	add.s64 	%rd17, %rd15, %rd16;
	ld.global.u32 	%r11, [%rd17+4];
	mul.wide.s32 	%rd18, %r11, 4;
	add.s64 	%rd19, %rd11, %rd18;
	ld.global.u32 	%r12, [%rd19+-4];
	cvta.to.global.u64 	%rd20, %rd5;
	mul.wide.s32 	%rd21, %r9, 16;
	add.s64 	%rd22, %rd20, %rd21;
	st.global.u32 	[%rd22], %r12;
	st.global.u32 	[%rd22+4], %r1;
	st.global.u32 	[%rd22+8], %r10;
	ld.global.u32 	%r13, [%rd17+12];
	st.global.u32 	[%rd22+12], %r13;
	ld.global.u32 	%r14, [%rd17+8];
	mul.wide.s32 	%rd23, %r14, 4;
	add.s64 	%rd24, %rd11, %rd23;
	ld.global.u32 	%r15, [%rd24+-4];
	st.global.u32 	[%rd22+16], %r15;
	st.global.u32 	[%rd22+20], %r1;
	st.global.u32 	[%rd22+24], %r9;
	st.global.u32 	[%rd22+28], %r13;
	ld.global.u32 	%r16, [%rd17+4];
	mul.wide.s32 	%rd25, %r16, 4;
	add.s64 	%rd26, %rd11, %rd25;
	ld.global.u32 	%r17, [%rd26+-4];
	atom.global.max.s32 	%r18, [%rd10], %r17;
	ld.global.u32 	%r19, [%rd17+8];
	mul.wide.s32 	%rd27, %r19, 4;
	add.s64 	%rd28, %rd11, %rd27;
	ld.global.u32 	%r20, [%rd28+-4];
	atom.global.max.s32 	%r21, [%rd10], %r20;
$L__BB15_3:
	ret;

}
	// .globl	_Z18get_super_verticesiP10strut_edgeP14strut_u_vertexPi
.visible .entry _Z18get_super_verticesiP10strut_edgeP14strut_u_vertexPi(
	.param .u32 _Z18get_super_verticesiP10strut_edgeP14strut_u_vertexPi_param_0,
	.param .u64 .ptr .align 1 _Z18get_super_verticesiP10strut_edgeP14strut_u_vertexPi_param_1,
	.param .u64 .ptr .align 1 _Z18get_super_verticesiP10strut_edgeP14strut_u_vertexPi_param_2,
	.param .u64 .ptr .align 1 _Z18get_super_verticesiP10strut_edgeP14strut_u_vertexPi_param_3
)
{
	.reg .pred 	%p<6>;
	.reg .b32 	%r<22>;
	.reg .b64 	%rd<23>;

	ld.param.u32 	%r11, [_Z18get_super_verticesiP10strut_edgeP14strut_u_vertexPi_param_0];
	ld.param.u64 	%rd6, [_Z18get_super_verticesiP10strut_edgeP14strut_u_vertexPi_param_1];
	ld.param.u64 	%rd7, [_Z18get_super_verticesiP10strut_edgeP14strut_u_vertexPi_param_2];
	ld.param.u64 	%rd5, [_Z18get_super_verticesiP10strut_edgeP14strut_u_vertexPi_param_3];
	cvta.to.global.u64 	%rd1, %rd7;
	cvta.to.global.u64 	%rd2, %rd6;
	mov.u32 	%r12, %tid.x;
	mov.u32 	%r13, %ctaid.x;
	mov.u32 	%r14, %ntid.x;
	mad.lo.s32 	%r1, %r13, %r14, %r12;
	setp.ge.s32 	%p1, %r1, %r11;
	@%p1 bra 	$L__BB16_10;
	mul.wide.s32 	%rd8, %r1, 12;
	add.s64 	%rd9, %rd2, %rd8;
	ld.global.u32 	%r21, [%rd9];
	ld.global.u32 	%r15, [%rd9+4];
	mul.wide.s32 	%rd10, %r15, 16;
	add.s64 	%rd11, %rd1, %rd10;
	add.s64 	%rd3, %rd11, 4;
	ld.global.u32 	%r3, [%rd11+4];
	setp.ne.s32 	%p2, %r3, %r21;
	mov.u32 	%r19, %r3;
	@%p2 bra 	$L__BB16_3;
	ld.global.u32 	%r19, [%rd3+4];
$L__BB16_3:
	setp.ge.s32 	%p3, %r19, %r21;
	@%p3 bra 	$L__BB16_9;
	mul.wide.s32 	%rd12, %r3, 12;
	add.s64 	%rd13, %rd2, %rd12;
	add.s64 	%rd4, %rd13, 4;
$L__BB16_5:
	mov.u32 	%r21, %r19;
	setp.ne.s32 	%p4, %r3, %r21;
	@%p4 bra 	$L__BB16_7;
	ld.global.u32 	%r17, [%rd4+-12];
	mul.wide.s32 	%rd18, %r17, 16;
	add.s64 	%rd19, %rd1, %rd18;
	ld.global.u32 	%r19, [%rd19+8];
	bra.uni 	$L__BB16_8;
$L__BB16_7:
	mul.wide.s32 	%rd14, %r21, 12;
	add.s64 	%rd15, %rd2, %rd14;
	ld.global.u32 	%r16, [%rd15+-8];
	mul.wide.s32 	%rd16, %r16, 16;
	add.s64 	%rd17, %rd1, %rd16;
	ld.global.u32 	%r19, [%rd17+4];
$L__BB16_8:
	setp.lt.s32 	%p5, %r19, %r21;
	@%p5 bra 	$L__BB16_5;
$L__BB16_9:
	cvta.to.global.u64 	%rd20, %rd5;
	mul.wide.s32 	%rd21, %r1, 4;
	add.s64 	%rd22, %rd20, %rd21;
	st.global.u32 	[%rd22], %r21;
$L__BB16_10:
	ret;

}


// ===== COMPILED SASS (sm_100) =====

	.target	sm_100

	.elftype	@"ET_EXEC"


//--------------------- .note.nv.tkinfo           --------------------------
	.section	.note.nv.tkinfo,"",@"SHT_NOTE"
	.sectionflags	@"SHF_NOTE_NV_TKINFO"
	.tkinfo
        /*0018*/ 	.word	0x00000002
        /*0030*/ 	.string	""
        /*0030*/ 	.string	"ptxas"
        /*0030*/ 	.string	"Cuda compilation tools, release 13.0, V13.0.88"
        /*0030*/ 	.string	"Build cuda_13.0.r13.0/compiler.36424714_0"
        /*0030*/ 	.string	"-arch sm_100 -m 64 "



//--------------------- .note.nv.cuinfo           --------------------------
	.section	.note.nv.cuinfo,"",@"SHT_NOTE"
	.sectionflags	@"SHF_NOTE_NV_CUINFO"
        /*0018*/ 	.short	0x0002
        /*001a*/ 	.short	0x0064
        /*001c*/ 	.short	0x0082
	.zero		2


//--------------------- .nv.info                  --------------------------
	.section	.nv.info,"",@"SHT_CUDA_INFO"
	.align	4


	//----- nvinfo : EIATTR_REGCOUNT
	.align		4
        /*0000*/ 	.byte	0x04, 0x2f
        /*0002*/ 	.short	(.L_1 - .L_0)
	.align		4
.L_0:
        /*0004*/ 	.word	index@(_Z19get_bipartite_graphiiP4edgeP10b_vertex_aP10b_vertex_bP6b_edge)
        /*0008*/ 	.word	0x00000018


	//----- nvinfo : EIATTR_FRAME_SIZE
	.align		4
.L_1:
        /*000c*/ 	.byte	0x04, 0x11
        /*000e*/ 	.short	(.L_3 - .L_2)
	.align		4
.L_2:
        /*0010*/ 	.word	index@(_Z19get_bipartite_graphiiP4edgeP10b_vertex_aP10b_vertex_bP6b_edge)
        /*0014*/ 	.word	0x00000000


	//----- nvinfo : EIATTR_REGCOUNT
	.align		4
.L_3:
        /*0018*/ 	.byte	0x04, 0x2f
        /*001a*/ 	.short	(.L_5 - .L_4)
	.align		4
.L_4:
        /*001c*/ 	.word	index@(_Z27init_smallest_edges_weightsiPiS_)
        /*0020*/ 	.word	0x0000000c


	//----- nvinfo : EIATTR_FRAME_SIZE
	.align		4
.L_5:
        /*0024*/ 	.byte	0x04, 0x11
        /*0026*/ 	.short	(.L_7 - .L_6)
	.align		4
.L_6:
        /*0028*/ 	.word	index@(_Z27init_smallest_edges_weightsiPiS_)
        /*002c*/ 	.word	0x00000000


	//----- nvinfo : EIATTR_REGCOUNT
	.align		4
.L_7:
        /*0030*/ 	.byte	0x04, 0x2f
        /*0032*/ 	.short	(.L_9 - .L_8)
	.align		4
.L_8:
        /*0034*/ 	.word	index@(_Z18get_smallest_edgesiiP6b_edgePiS1_)
        /*0038*/ 	.word	0x00000014


	//----- nvinfo : EIATTR_FRAME_SIZE
	.align		4
.L_9:
        /*003c*/ 	.byte	0x04, 0x11
        /*003e*/ 	.short	(.L_11 - .L_10)
	.align		4
.L_10:
        /*0040*/ 	.word	index@(_Z18get_smallest_edgesiiP6b_edgePiS1_)
        /*0044*/ 	.word	0x00000000


	//----- nvinfo : EIATTR_REGCOUNT
	.align		4
.L_11:
        /*0048*/ 	.byte	0x04, 0x2f
        /*004a*/ 	.short	(.L_13 - .L_12)
	.align		4
.L_12:
        /*004c*/ 	.word	index@(_Z14mst_edges_initiPb)
        /*0050*/ 	.word	0x00000006


	//----- nvinfo : EIATTR_FRAME_SIZE
	.align		4
.L_13:
        /*0054*/ 	.byte	0x04, 0x11
        /*0056*/ 	.short	(.L_15 - .L_14)
	.align		4
.L_14:
        /*0058*/ 	.word	index@(_Z14mst_edges_initiPb)
        /*005c*/ 	.word	0x00000000


	//----- nvinfo : EIATTR_REGCOUNT
	.align		4
.L_15:
        /*0060*/ 	.byte	0x04, 0x2f
        /*0062*/ 	.short	(.L_17 - .L_16)
	.align		4
.L_16:
        /*0064*/ 	.word	index@(_Z13get_mst_edgesiPiP6b_edgePb)
        /*0068*/ 	.word	0x00000008


	//----- nvinfo : EIATTR_FRAME_SIZE
	.align		4
.L_17:
        /*006c*/ 	.byte	0x04, 0x11
        /*006e*/ 	.short	(.L_19 - .L_18)
	.align		4
.L_18:
        /*0070*/ 	.word	index@(_Z13get_mst_edgesiPiP6b_edgePb)
        /*0074*/ 	.word	0x00000000


	//----- nvinfo : EIATTR_REGCOUNT
	.align		4
.L_19:
        /*0078*/ 	.byte	0x04, 0x2f
        /*007a*/ 	.short	(.L_21 - .L_20)
	.align		4
.L_20:
        /*007c*/ 	.word	index@(_Z11get_num_mstiPbPi)
        /*0080*/ 	.word	0x00000008


	//----- nvinfo : EIATTR_FRAME_SIZE
	.align		4
.L_21:
        /*0084*/ 	.byte	0x04, 0x11
        /*0086*/ 	.short	(.L_23 - .L_22)
	.align		4
.L_22:
        /*0088*/ 	.word	index@(_Z11get_num_mstiPbPi)
        /*008c*/ 	.word	0x00000000


	//----- nvinfo : EIATTR_REGCOUNT
	.align		4
.L_23:
        /*0090*/ 	.byte	0x04, 0x2f
        /*0092*/ 	.short	(.L_25 - .L_24)
	.align		4
.L_24:
        /*0094*/ 	.word	index@(_Z15get_strut_edgesiPiP6b_edgeP10strut_edge)
        /*0098*/ 	.word	0x00000010


	//----- nvinfo : EIATTR_FRAME_SIZE
	.align		4
.L_25:
        /*009c*/ 	.byte	0x04, 0x11
        /*009e*/ 	.short	(.L_27 - .L_26)
	.align		4
.L_26:
        /*00a0*/ 	.word	index@(_Z15get_strut_edgesiPiP6b_edgeP10strut_edge)
        /*00a4*/ 	.word	0x00000000


	//----- nvinfo : EIATTR_REGCOUNT
	.align		4
.L_27:
        /*00a8*/ 	.byte	0x04, 0x2f
        /*00aa*/ 	.short	(.L_29 - .L_28)
	.align		4
.L_28:
        /*00ac*/ 	.word	index@(_Z12strut_u_initiP14strut_u_vertex)
        /*00b0*/ 	.word	0x00000008


	//----- nvinfo : EIATTR_FRAME_SIZE
	.align		4
.L_29:
        /*00b4*/ 	.byte	0x04, 0x11
        /*00b6*/ 	.short	(.L_31 - .L_30)
	.align		4
.L_30:
        /*00b8*/ 	.word	index@(_Z12strut_u_initiP14strut_u_vertex)
        /*00bc*/ 	.word	0x00000000


	//----- nvinfo : EIATTR_REGCOUNT
	.align		4
.L_31:
        /*00c0*/ 	.byte	0x04, 0x2f
        /*00c2*/ 	.short	(.L_33 - .L_32)
	.align		4
.L_32:
        /*00c4*/ 	.word	index@(_Z18get_strut_u_degreeiP10strut_edgeP14strut_u_vertex)
        /*00c8*/ 	.word	0x0000000a


	//----- nvinfo : EIATTR_FRAME_SIZE
	.align		4
.L_33:
        /*00cc*/ 	.byte	0x04, 0x11
        /*00ce*/ 	.short	(.L_35 - .L_34)
	.align		4
.L_34:
        /*00d0*/ 	.word	index@(_Z18get_strut_u_degreeiP10strut_edgeP14strut_u_vertex)
        /*00d4*/ 	.word	0x00000000


	//----- nvinfo : EIATTR_REGCOUNT
	.align		4
.L_35:
        /*00d8*/ 	.byte	0x04, 0x2f
        /*00da*/ 	.short	(.L_37 - .L_36)
	.align		4
.L_36:
        /*00dc*/ 	.word	index@(_Z20get_strut_u_verticesiP6b_edgeP14strut_u_vertex)
        /*00e0*/ 	.word	0x00000012


	//----- nvinfo : EIATTR_FRAME_SIZE
	.align		4
.L_37:
        /*00e4*/ 	.byte	0x04, 0x11
        /*00e6*/ 	.short	(.L_39 - .L_38)
	.align		4
.L_38:
        /*00e8*/ 	.word	index@(_Z20get_strut_u_verticesiP6b_edgeP14strut_u_vertex)
        /*00ec*/ 	.word	0x00000000


	//----- nvinfo : EIATTR_REGCOUNT
	.align		4
.L_39:
        /*00f0*/ 	.byte	0x04, 0x2f
        /*00f2*/ 	.short	(.L_41 - .L_40)
	.align		4
.L_40:
        /*00f4*/ 	.word	index@(_Z17get_zero_diff_numiP14strut_u_vertexPi)
        /*00f8*/ 	.word	0x00000008


	//----- nvinfo : EIATTR_FRAME_SIZE
	.align		4
.L_41:
        /*00fc*/ 	.byte	0x04, 0x11
        /*00fe*/ 	.short	(.L_43 - .L_42)
	.align		4
.L_42:
        /*0100*/ 	.word	index@(_Z17get_zero_diff_numiP14strut_u_vertexPi)
        /*0104*/ 	.word	0x00000000


	//----- nvinfo : EIATTR_REGCOUNT
	.align		4
.L_43:
        /*0108*/ 	.byte	0x04, 0x2f
        /*010a*/ 	.short	(.L_45 - .L_44)
	.align		4
.L_44:
        /*010c*/ 	.word	index@(_Z19super_vertices_initiPi)
        /*0110*/ 	.word	0x0000000a


	//----- nvinfo : EIATTR_FRAME_SIZE
	.align		4
.L_45:
        /*0114*/ 	.byte	0x04, 0x11
        /*0116*/ 	.short	(.L_47 - .L_46)
	.align		4
.L_46:
        /*0118*/ 	.word	index@(_Z19super_vertices_initiPi)
        /*011c*/ 	.word	0x00000000


	//----- nvinfo : EIATTR_REGCOUNT
	.align		4
.L_47:
        /*0120*/ 	.byte	0x04, 0x2f
        /*0122*/ 	.short	(.L_49 - .L_48)
	.align		4
.L_48:
        /*0124*/ 	.word	index@(_Z19get_new_bg_vertex_biPiP14strut_u_vertexS_S_)
        /*0128*/ 	.word	0x00000010


	//----- nvinfo : EIATTR_FRAME_SIZE
	.align		4
.L_49:
        /*012c*/ 	.byte	0x04, 0x11
        /*012e*/ 	.short	(.L_51 - .L_50)
	.align		4
.L_50:
        /*0130*/ 	.word	index@(_Z19get_new_bg_vertex_biPiP14strut_u_vertexS_S_)
        /*0134*/ 	.word	0x00000000


	//----- nvinfo : EIATTR_REGCOUNT
	.align		4
.L_51:
        /*0138*/ 	.byte	0x04, 0x2f
        /*013a*/ 	.short	(.L_53 - .L_52)
	.align		4
.L_52:
        /*013c*/ 	.word	index@(_Z10prefixCopyiPiS_)
        /*0140*/ 	.word	0x0000000a


	//----- nvinfo : EIATTR_FRAME_SIZE
	.align		4
.L_53:
        /*0144*/ 	.byte	0x04, 0x11
        /*0146*/ 	.short	(.L_55 - .L_54)
	.align		4
.L_54:
        /*0148*/ 	.word	index@(_Z10prefixCopyiPiS_)
        /*014c*/ 	.word	0x00000000


	//----- nvinfo : EIATTR_REGCOUNT
	.align		4
.L_55:
        /*0150*/ 	.byte	0x04, 0x2f
        /*0152*/ 	.short	(.L_57 - .L_56)
	.align		4
.L_56:
        /*0154*/ 	.word	index@(_Z12getPrefixSumPiS_i)
        /*0158*/ 	.word	0x0000000c


	//----- nvinfo : EIATTR_FRAME_SIZE
	.align		4
.L_57:
        /*015c*/ 	.byte	0x04, 0x11
        /*015e*/ 	.short	(.L_59 - .L_58)
	.align		4
.L_58:
        /*0160*/ 	.word	index@(_Z12getPrefixSumPiS_i)
        /*0164*/ 	.word	0x00000000


	//----- nvinfo : EIATTR_REGCOUNT
	.align		4
.L_59:
        /*0168*/ 	.byte	0x04, 0x2f
        /*016a*/ 	.short	(.L_61 - .L_60)
	.align		4
.L_60:
        /*016c*/ 	.word	index@(_Z16get_new_bg_edgesiPiS_P14strut_u_vertexS_P6b_edgeS_)
        /*0170*/ 	.word	0x00000014


	//----- nvinfo : EIATTR_FRAME_SIZE
	.align		4
.L_61:
        /*0174*/ 	.byte	0x04, 0x11
        /*0176*/ 	.short	(.L_63 - .L_62)
	.align		4
.L_62:
        /*0178*/ 	.word	index@(_Z16get_new_bg_edgesiPiS_P14strut_u_vertexS_P6b_edgeS_)
        /*017c*/ 	.word	0x00000000


	//----- nvinfo : EIATTR_REGCOUNT
	.align		4
.L_63:
        /*0180*/ 	.byte	0x04, 0x2f
        /*0182*/ 	.short	(.L_65 - .L_64)
	.align		4
.L_64:
        /*0184*/ 	.word	index@(_Z18get_super_verticesiP10strut_edgeP14strut_u_vertexPi)
        /*0188*/ 	.word	0x00000012


	//----- nvinfo : EIATTR_FRAME_SIZE
	.align		4
.L_65:
        /*018c*/ 	.byte	0x04, 0x11
        /*018e*/ 	.short	(.L_67 - .L_66)
	.align		4
.L_66:
        /*0190*/ 	.word	index@(_Z18get_super_verticesiP10strut_edgeP14strut_u_vertexPi)
        /*0194*/ 	.word	0x00000000


	//----- nvinfo : EIATTR_MIN_STACK_SIZE
	.align		4
.L_67:
        /*0198*/ 	.byte	0x04, 0x12
        /*019a*/ 	.short	(.L_69 - .L_68)
	.align		4
.L_68:
        /*019c*/ 	.word	index@(_Z18get_super_verticesiP10strut_edgeP14strut_u_vertexPi)
        /*01a0*/ 	.word	0x00000000


	//----- nvinfo : EIATTR_MIN_STACK_SIZE
	.align		4
.L_69:
        /*01a4*/ 	.byte	0x04, 0x12
        /*01a6*/ 	.short	(.L_71 - .L_70)
	.align		4
.L_70:
        /*01a8*/ 	.word	index@(_Z16get_new_bg_edgesiPiS_P14strut_u_vertexS_P6b_edgeS_)
        /*01ac*/ 	.word	0x00000000


	//----- nvinfo : EIATTR_MIN_STACK_SIZE
	.align		4
.L_71:
        /*01b0*/ 	.byte	0x04, 0x12
        /*01b2*/ 	.short	(.L_73 - .L_72)
	.align		4
.L_72:
        /*01b4*/ 	.word	index@(_Z12getPrefixSumPiS_i)
        /*01b8*/ 	.word	0x00000000


	//----- nvinfo : EIATTR_MIN_STACK_SIZE
	.align		4
.L_73:
        /*01bc*/ 	.byte	0x04, 0x12
        /*01be*/ 	.short	(.L_75 - .L_74)
	.align		4
.L_74:
        /*01c0*/ 	.word	index@(_Z10prefixCopyiPiS_)
        /*01c4*/ 	.word	0x00000000


	//----- nvinfo : EIATTR_MIN_STACK_SIZE
	.align		4
.L_75:
        /*01c8*/ 	.byte	0x04, 0x12
        /*01ca*/ 	.short	(.L_77 - .L_76)
	.align		4
.L_76:
        /*01cc*/ 	.word	index@(_Z19get_new_bg_vertex_biPiP14strut_u_vertexS_S_)
        /*01d0*/ 	.word	0x00000000


	//----- nvinfo : EIATTR_MIN_STACK_SIZE
	.align		4
.L_77:
        /*01d4*/ 	.byte	0x04, 0x12
        /*01d6*/ 	.short	(.L_79 - .L_78)
	.align		4
.L_78:
        /*01d8*/ 	.word	index@(_Z19super_vertices_initiPi)
        /*01dc*/ 	.word	0x00000000


	//----- nvinfo : EIATTR_MIN_STACK_SIZE
	.align		4
.L_79:
        /*01e0*/ 	.byte	0x04, 0x12
        /*01e2*/ 	.short	(.L_81 - .L_80)
	.align		4
.L_80:
        /*01e4*/ 	.word	index@(_Z17get_zero_diff_numiP14strut_u_vertexPi)
        /*01e8*/ 	.word	0x00000000


	//----- nvinfo : EIATTR_MIN_STACK_SIZE
	.align		4
.L_81:
        /*01ec*/ 	.byte	0x04, 0x12
        /*01ee*/ 	.short	(.L_83 - .L_82)
	.align		4
.L_82:
        /*01f0*/ 	.word	index@(_Z20get_strut_u_verticesiP6b_edgeP14strut_u_vertex)
        /*01f4*/ 	.word	0x00000000


	//----- nvinfo : EIATTR_MIN_STACK_SIZE
	.align		4
.L_83:
        /*01f8*/ 	.byte	0x04, 0x12
        /*01fa*/ 	.short	(.L_85 - .L_84)
	.align		4
.L_84:
        /*01fc*/ 	.word	index@(_Z18get_strut_u_degreeiP10strut_edgeP14strut_u_vertex)
        /*0200*/ 	.word	0x00000000


	//----- nvinfo : EIATTR_MIN_STACK_SIZE
	.align		4
.L_85:
        /*0204*/ 	.byte	0x04, 0x12
        /*0206*/ 	.short	(.L_87 - .L_86)
	.align		4
.L_86:
        /*0208*/ 	.word	index@(_Z12strut_u_initiP14strut_u_vertex)
        /*020c*/ 	.word	0x00000000


	//----- nvinfo : EIATTR_MIN_STACK_SIZE
	.align		4
.L_87:
        /*0210*/ 	.byte	0x04, 0x12
        /*0212*/ 	.short	(.L_89 - .L_88)
	.align		4
.L_88:
        /*0214*/ 	.word	index@(_Z15get_strut_edgesiPiP6b_edgeP10strut_edge)
        /*0218*/ 	.word	0x00000000


	//----- nvinfo : EIATTR_MIN_STACK_SIZE
	.align		4
.L_89:
        /*021c*/ 	.byte	0x04, 0x12
        /*021e*/ 	.short	(.L_91 - .L_90)
	.align		4
.L_90:
        /*0220*/ 	.word	index@(_Z11get_num_mstiPbPi)
        /*0224*/ 	.word	0x00000000


	//----- nvinfo : EIATTR_MIN_STACK_SIZE
	.align		4
.L_91:
        /*0228*/ 	.byte	0x04, 0x12
        /*022a*/ 	.short	(.L_93 - .L_92)
	.align		4
.L_92:
        /*022c*/ 	.word	index@(_Z13get_mst_edgesiPiP6b_edgePb)
        /*0230*/ 	.word	0x00000000


	//----- nvinfo : EIATTR_MIN_STACK_SIZE
	.align		4
.L_93:
        /*0234*/ 	.byte	0x04, 0x12
        /*0236*/ 	.short	(.L_95 - .L_94)
	.align		4
.L_94:
        /*0238*/ 	.word	index@(_Z14mst_edges_initiPb)
        /*023c*/ 	.word	0x00000000


	//----- nvinfo : EIATTR_MIN_STACK_SIZE
	.align		4
.L_95:
        /*0240*/ 	.byte	0x04, 0x12
        /*0242*/ 	.short	(.L_97 - .L_96)
	.align		4
.L_96:
        /*0244*/ 	.word	index@(_Z18get_smallest_edgesiiP6b_edgePiS1_)
        /*0248*/ 	.word	0x00000000


	//----- nvinfo : EIATTR_MIN_STACK_SIZE
	.align		4
.L_97:
        /*024c*/ 	.byte	0x04, 0x12
        /*024e*/ 	.short	(.L_99 - .L_98)
	.align		4
.L_98:
        /*0250*/ 	.word	index@(_Z27init_smallest_edges_weightsiPiS_)
        /*0254*/ 	.word	0x00000000


	//----- nvinfo : EIATTR_MIN_STACK_SIZE
	.align		4
.L_99:
        /*0258*/ 	.byte	0x04, 0x12
        /*025a*/ 	.short	(.L_101 - .L_100)
	.align		4
.L_100:
        /*025c*/ 	.word	index@(_Z19get_bipartite_graphiiP4edgeP10b_vertex_aP10b_vertex_bP6b_edge)
        /*0260*/ 	.word	0x00000000
.L_101:


//--------------------- .nv.compat                --------------------------
	.section	.nv.compat,"",@"SHT_CUDA_COMPAT_INFO"
	.align	4
        /*0000*/ 	.byte	0x02, 0x09, 0x00, 0x00, 0x02, 0x02, 0x01, 0x00, 0x02, 0x05, 0x05, 0x00, 0x03, 0x07, 0x01, 0x01
        /*0010*/ 	.byte	0x02, 0x03, 0x00, 0x00, 0x02, 0x06, 0x01, 0x00, 0x04, 0x0b, 0x08, 0x00, 0x09, 0x00, 0x00, 0x00
        /*0020*/ 	.byte	0x00, 0x00, 0x00, 0x00


//--------------------- .nv.info._Z18get_super_verticesiP10strut_edgeP14strut_u_vertexPi --------------------------
	.section	.nv.info._Z18get_super_verticesiP10strut_edgeP14strut_u_vertexPi,"",@"SHT_CUDA_INFO"
	.sectionflags	@""
	.align	4


	//----- nvinfo : EIATTR_CUDA_API_VERSION
	.align		4
        /*0000*/ 	.byte	0x04, 0x37
        /*0002*/ 	.short	(.L_103 - .L_102)
.L_102:
        /*0004*/ 	.word	0x00000082


	//----- nvinfo : EIATTR_KPARAM_INFO
	.align		4
.L_103:
        /*0008*/ 	.byte	0x04, 0x17
        /*000a*/ 	.short	(.L_105 - .L_104)
.L_104:
        /*000c*/ 	.word	0x00000000
        /*0010*/ 	.short	0x0003
        /*0012*/ 	.short	0x0018
        /*0014*/ 	.byte	0x00, 0xf5, 0x21, 0x00


	//----- nvinfo : EIATTR_KPARAM_INFO
	.align		4
.L_105:
        /*0018*/ 	.byte	0x04, 0x17
        /*001a*/ 	.short	(.L_107 - .L_106)
.L_106:
        /*001c*/ 	.word	0x00000000
        /*0020*/ 	.short	0x0002
        /*0022*/ 	.short	0x0010
        /*0024*/ 	.byte	0x00, 0xf5, 0x21, 0x00


	//----- nvinfo : EIATTR_KPARAM_INFO
	.align		4
.L_107:
        /*0028*/ 	.byte	0x04, 0x17
        /*002a*/ 	.short	(.L_109 - .L_108)
.L_108:
        /*002c*/ 	.word	0x00000000
        /*0030*/ 	.short	0x0001
        /*0032*/ 	.short	0x0008
        /*0034*/ 	.byte	0x00, 0xf5, 0x21, 0x00


	//----- nvinfo : EIATTR_KPARAM_INFO
	.align		4
.L_109:
        /*0038*/ 	.byte	0x04, 0x17
        /*003a*/ 	.short	(.L_111 - .L_110)
.L_110:
        /*003c*/ 	.word	0x00000000
        /*0040*/ 	.short	0x0000
        /*0042*/ 	.short	0x0000
        /*0044*/ 	.byte	0x00, 0xf0, 0x11, 0x00


	//----- nvinfo : EIATTR_SPARSE_MMA_MASK
	.align		4
.L_111:
        /*0048*/ 	.byte	0x03, 0x50
        /*004a*/ 	.short	0x0000


	//----- nvinfo : EIATTR_MAXREG_COUNT
	.align		4
        /*004c*/ 	.byte	0x03, 0x1b
        /*004e*/ 	.short	0x00ff


	//----- nvinfo : EIATTR_MERCURY_ISA_VERSION
	.align		4
        /*0050*/ 	.byte	0x03, 0x5f
        /*0052*/ 	.short	0x0101


	//----- nvinfo : EIATTR_VRC_CTA_INIT_COUNT
	.align		4
        /*0054*/ 	.byte	0x02, 0x4a
	.zero		1
	.zero		1


	//----- nvinfo : EIATTR_EXIT_INSTR_OFFSETS
	.align		4
        /*0058*/ 	.byte	0x04, 0x1c
        /*005a*/ 	.short	(.L_113 - .L_112)


	//   ....[0]....
.L_112:
        /*005c*/ 	.word	0x00000070


	//   ....[1]....
        /*0060*/ 	.word	0x000002b0


	//----- nvinfo : EIATTR_CRS_STACK_SIZE
	.align		4
.L_113:
        /*0064*/ 	.byte	0x04, 0x1e
        /*0066*/ 	.short	(.L_115 - .L_114)
.L_114:
        /*0068*/ 	.word	0x00000000


	//----- nvinfo : EIATTR_CBANK_PARAM_SIZE
	.align		4
.L_115:
        /*006c*/ 	.byte	0x03, 0x19
        /*006e*/ 	.short	0x0020


	//----- nvinfo : EIATTR_PARAM_CBANK
	.align		4
        /*0070*/ 	.byte	0x04, 0x0a
        /*0072*/ 	.short	(.L_117 - .L_116)
	.align		4
.L_116:
        /*0074*/ 	.word	index@(.nv.constant0._Z18get_super_verticesiP10strut_edgeP14strut_u_vertexPi)
        /*0078*/ 	.short	0x0380
        /*007a*/ 	.short	0x0020


	//----- nvinfo : EIATTR_SW_WAR
	.align		4
.L_117:
        /*007c*/ 	.byte	0x04, 0x36
        /*007e*/ 	.short	(.L_119 - .L_118)
.L_118:
        /*0080*/ 	.word	0x00000008
.L_119:


//--------------------- .nv.info._Z16get_new_bg_edgesiPiS_P14strut_u_vertexS_P6b_edgeS_ --------------------------
	.section	.nv.info._Z16get_new_bg_edgesiPiS_P14strut_u_vertexS_P6b_edgeS_,"",@"SHT_CUDA_INFO"
	.sectionflags	@""
	.align	4


	//----- nvinfo : EIATTR_CUDA_API_VERSION
	.align		4
        /*0000*/ 	.byte	0x04, 0x37
        /*0002*/ 	.short	(.L_121 - .L_120)
.L_120:
        /*0004*/ 	.word	0x00000082


	//----- nvinfo : EIATTR_KPARAM_INFO
	.align		4
.L_121:
        /*0008*/ 	.byte	0x04, 0x17
        /*000a*/ 	.short	(.L_123 - .L_122)
.L_122:
        /*000c*/ 	.word	0x00000000
        /*0010*/ 	.short	0x0006
        /*0012*/ 	.short	0x0030
        /*0014*/ 	.byte	0x00, 0xf5, 0x21, 0x00


	//----- nvinfo : EIATTR_KPARAM_INFO
	.align		4
.L_123:
        /*0018*/ 	.byte	0x04, 0x17
        /*001a*/ 	.short	(.L_125 - .L_124)
.L_124:
        /*001c*/ 	.word	0x00000000
        /*0020*/ 	.short	0x0005
        /*0022*/ 	.short	0x0028
        /*0024*/ 	.byte	0x00, 0xf5, 0x21, 0x00


	//----- nvinfo : EIATTR_KPARAM_INFO
	.align		4
.L_125:
        /*0028*/ 	.byte	0x04, 0x17
        /*002a*/ 	.short	(.L_127 - .L_126)
.L_126:
        /*002c*/ 	.word	0x00000000
        /*0030*/ 	.short	0x0004
        /*0032*/ 	.short	0x0020
        /*0034*/ 	.byte	0x00, 0xf5, 0x21, 0x00


	//----- nvinfo : EIATTR_KPARAM_INFO
	.align		4
.L_127:
        /*0038*/ 	.byte	0x04, 0x17
        /*003a*/ 	.short	(.L_129 - .L_128)
.L_128:
        /*003c*/ 	.word	0x00000000
        /*0040*/ 	.short	0x0003
        /*0042*/ 	.short	0x0018
        /*0044*/ 	.byte	0x00, 0xf5, 0x21, 0x00


	//----- nvinfo : EIATTR_KPARAM_INFO
	.align		4
.L_129:
        /*0048*/ 	.byte	0x04, 0x17
        /*004a*/ 	.short	(.L_131 - .L_130)
.L_130:
        /*004c*/ 	.word	0x00000000
        /*0050*/ 	.short	0x0002
        /*0052*/ 	.short	0x0010
        /*0054*/ 	.byte	0x00, 0xf5, 0x21, 0x00


	//----- nvinfo : EIATTR_KPARAM_INFO
	.align		4
.L_131:
        /*0058*/ 	.byte	0x04, 0x17
        /*005a*/ 	.short	(.L_133 - .L_132)
.L_132:
        /*005c*/ 	.word	0x00000000
        /*0060*/ 	.short	0x0001
        /*0062*/ 	.short	0x0008
        /*0064*/ 	.byte	0x00, 0xf5, 0x21, 0x00


	//----- nvinfo : EIATTR_KPARAM_INFO
	.align		4
.L_133:
        /*0068*/ 	.byte	0x04, 0x17
        /*006a*/ 	.short	(.L_135 - .L_134)
.L_134:
        /*006c*/ 	.word	0x00000000
        /*0070*/ 	.short	0x0000
        /*0072*/ 	.short	0x0000
        /*0074*/ 	.byte	0x00, 0xf0, 0x11, 0x00


	//----- nvinfo : EIATTR_SPARSE_MMA_MASK
	.align		4
.L_135:
        /*0078*/ 	.byte	0x03, 0x50
        /*007a*/ 	.short	0x0000


	//----- nvinfo : EIATTR_MAXREG_COUNT
	.align		4
        /*007c*/ 	.byte	0x03, 0x1b
        /*007e*/ 	.short	0x00ff


	//----- nvinfo : EIATTR_MERCURY_ISA_VERSION
	.align		4
        /*0080*/ 	.byte	0x03, 0x5f
        /*0082*/ 	.short	0x0101


	//----- nvinfo : EIATTR_INT_WARP_WIDE_INSTR_OFFSETS
	.align		4
        /*0084*/ 	.byte	0x04, 0x31
        /*0086*/ 	.short	(.L_137 - .L_136)


	//   ....[0]....
.L_136:
        /*0088*/ 	.word	0x000002d0


	//   ....[1]....
        /*008c*/ 	.word	0x00000300


	//   ....[2]....
        /*0090*/ 	.word	0x00000360


	//----- nvinfo : EIATTR_VRC_CTA_INIT_COUNT
	.align		4
.L_137:
        /*0094*/ 	.byte	0x02, 0x4a
	.zero		1
	.zero		1


	//----- nvinfo : EIATTR_EXIT_INSTR_OFFSETS
	.align		4
        /*0098*/ 	.byte	0x04, 0x1c
        /*009a*/ 	.short	(.L_139 - .L_138)


	//   ....[0]....
.L_138:
        /*009c*/ 	.word	0x00000070


	//   ....[1]....
        /*00a0*/ 	.word	0x000000d0


	//   ....[2]....
        /*00a4*/ 	.word	0x00000390


	//----- nvinfo : EIATTR_CBANK_PARAM_SIZE
	.align		4
.L_139:
        /*00a8*/ 	.byte	0x03, 0x19
        /*00aa*/ 	.short	0x0038


	//----- nvinfo : EIATTR_PARAM_CBANK
	.align		4
        /*00ac*/ 	.byte	0x04, 0x0a
        /*00ae*/ 	.short	(.L_141 - .L_140)
	.align		4
.L_140:
        /*00b0*/ 	.word	index@(.nv.constant0._Z16get_new_bg_edgesiPiS_P14strut_u_vertexS_P6b_edgeS_)
        /*00b4*/ 	.short	0x0380
        /*00b6*/ 	.short	0x0038


	//----- nvinfo : EIATTR_SW_WAR
	.align		4
.L_141:
        /*00b8*/ 	.byte	0x04, 0x36
        /*00ba*/ 	.short	(.L_143 - .L_142)
.L_142:
        /*00bc*/ 	.word	0x00000008
.L_143:


//--------------------- .nv.info._Z12getPrefixSumPiS_i --------------------------
	.section	.nv.info._Z12getPrefixSumPiS_i,"",@"SHT_CUDA_INFO"
	.sectionflags	@""
	.align	4


	//----- nvinfo : EIATTR_CUDA_API_VERSION
	.align		4
        /*0000*/ 	.byte	0x04, 0x37
        /*0002*/ 	.short	(.L_145 - .L_144)
.L_144:
        /*0004*/ 	.word	0x00000082


	//----- nvinfo : EIATTR_KPARAM_INFO
	.align		4
.L_145:
        /*0008*/ 	.byte	0x04, 0x17
        /*000a*/ 	.short	(.L_147 - .L_146)
.L_146:
        /*000c*/ 	.word	0x00000000
        /*0010*/ 	.short	0x0002
        /*0012*/ 	.short	0x0010
        /*0014*/ 	.byte	0x00, 0xf0, 0x11, 0x00


	//----- nvinfo : EIATTR_KPARAM_INFO
	.align		4
.L_147:
        /*0018*/ 	.byte	0x04, 0x17
        /*001a*/ 	.short	(.L_149 - .L_148)
.L_148:
        /*001c*/ 	.word	0x00000000
        /*0020*/ 	.short	0x0001
        /*0022*/ 	.short	0x0008
        /*0024*/ 	.byte	0x00, 0xf5, 0x21, 0x00


	//----- nvinfo : EIATTR_KPARAM_INFO
	.align		4
.L_149:
        /*0028*/ 	.byte	0x04, 0x17
        /*002a*/ 	.short	(.L_151 - .L_150)
.L_150:
        /*002c*/ 	.word	0x00000000
        /*0030*/ 	.short	0x0000
        /*0032*/ 	.short	0x0000
        /*0034*/ 	.byte	0x00, 0xf5, 0x21, 0x00


	//----- nvinfo : EIATTR_SPARSE_MMA_MASK
	.align		4
.L_151:
        /*0038*/ 	.byte	0x03, 0x50
        /*003a*/ 	.short	0x0000


	//----- nvinfo : EIATTR_MAXREG_COUNT
	.align		4
        /*003c*/ 	.byte	0x03, 0x1b
        /*003e*/ 	.short	0x00ff


	//----- nvinfo : EIATTR_NUM_BARRIERS
	.align		4
        /*0040*/ 	.byte	0x02, 0x4c
        /*0042*/ 	.byte	0x01
	.zero		1


	//----- nvinfo : EIATTR_MERCURY_ISA_VERSION
	.align		4
        /*0044*/ 	.byte	0x03, 0x5f
        /*0046*/ 	.short	0x0101


	//----- nvinfo : EIATTR_VRC_CTA_INIT_COUNT
	.align		4
        /*0048*/ 	.byte	0x02, 0x4a
	.zero		1
	.zero		1


	//----- nvinfo : EIATTR_EXIT_INSTR_OFFSETS
	.align		4
        /*004c*/ 	.byte	0x04, 0x1c
        /*004e*/ 	.short	(.L_153 - .L_152)


	//   ....[0]....
.L_152:
        /*0050*/ 	.word	0x00000160


	//----- nvinfo : EIATTR_CBANK_PARAM_SIZE
	.align		4
.L_153:
        /*0054*/ 	.byte	0x03, 0x19
        /*0056*/ 	.short	0x0014


	//----- nvinfo : EIATTR_PARAM_CBANK
	.align		4
        /*0058*/ 	.byte	0x04, 0x0a
        /*005a*/ 	.short	(.L_155 - .L_154)
	.align		4
.L_154:
        /*005c*/ 	.word	index@(.nv.constant0._Z12getPrefixSumPiS_i)
        /*0060*/ 	.short	0x0380
        /*0062*/ 	.short	0x0014


	//----- nvinfo : EIATTR_SW_WAR
	.align		4
.L_155:
        /*0064*/ 	.byte	0x04, 0x36
        /*0066*/ 	.short	(.L_157 - .L_156)
.L_156:
        /*0068*/ 	.word	0x00000008
.L_157:


//--------------------- .nv.info._Z10prefixCopyiPiS_ --------------------------
	.section	.nv.info._Z10prefixCopyiPiS_,"",@"SHT_CUDA_INFO"
	.sectionflags	@""
	.align	4


	//----- nvinfo : EIATTR_CUDA_API_VERSION
	.align		4
        /*0000*/ 	.byte	0x04, 0x37
        /*0002*/ 	.short	(.L_159 - .L_158)
.L_158:
        /*0004*/ 	.word	0x00000082


	//----- nvinfo : EIATTR_KPARAM_INFO
	.align		4
.L_159:
        /*0008*/ 	.byte	0x04, 0x17
        /*000a*/ 	.short	(.L_161 - .L_160)
.L_160:
        /*000c*/ 	.word	0x00000000
        /*0010*/ 	.short	0x0002
        /*0012*/ 	.short	0x0010
        /*0014*/ 	.byte	0x00, 0xf5, 0x21, 0x00


	//----- nvinfo : EIATTR_KPARAM_INFO
	.align		4
.L_161:
        /*0018*/ 	.byte	0x04, 0x17
        /*001a*/ 	.short	(.L_163 - .L_162)
.L_162:
        /*001c*/ 	.word	0x00000000
        /*0020*/ 	.short	0x0001
        /*0022*/ 	.short	0x0008
        /*0024*/ 	.byte	0x00, 0xf5, 0x21, 0x00


	//----- nvinfo : EIATTR_KPARAM_INFO
	.align		4
.L_163:
        /*0028*/ 	.byte	0x04, 0x17
        /*002a*/ 	.short	(.L_165 - .L_164)
.L_164:
        /*002c*/ 	.word	0x00000000
        /*0030*/ 	.short	0x0000
        /*0032*/ 	.short	0x0000
        /*0034*/ 	.byte	0x00, 0xf0, 0x11, 0x00


	//----- nvinfo : EIATTR_SPARSE_MMA_MASK
	.align		4
.L_165:
        /*0038*/ 	.byte	0x03, 0x50
        /*003a*/ 	.short	0x0000


	//----- nvinfo : EIATTR_MAXREG_COUNT
	.align		4
        /*003c*/ 	.byte	0x03, 0x1b
        /*003e*/ 	.short	0x00ff


	//----- nvinfo : EIATTR_MERCURY_ISA_VERSION
	.align		4
        /*0040*/ 	.byte	0x03, 0x5f
        /*0042*/ 	.short	0x0101


	//----- nvinfo : EIATTR_VRC_CTA_INIT_COUNT
	.align		4
        /*0044*/ 	.byte	0x02, 0x4a
	.zero		1
	.zero		1


	//----- nvinfo : EIATTR_EXIT_INSTR_OFFSETS
	.align		4
        /*0048*/ 	.byte	0x04, 0x1c
        /*004a*/ 	.short	(.L_167 - .L_166)


	//   ....[0]....
.L_166:
        /*004c*/ 	.word	0x00000070


	//   ....[1]....
        /*0050*/ 	.word	0x000000f0


	//----- nvinfo : EIATTR_CBANK_PARAM_SIZE
	.align		4
.L_167:
        /*0054*/ 	.byte	0x03, 0x19
        /*0056*/ 	.short	0x0018


	//----- nvinfo : EIATTR_PARAM_CBANK
	.align		4
        /*0058*/ 	.byte	0x04, 0x0a
        /*005a*/ 	.short	(.L_169 - .L_168)
	.align		4
.L_168:
        /*005c*/ 	.word	index@(.nv.constant0._Z10prefixCopyiPiS_)
        /*0060*/ 	.short	0x0380
        /*0062*/ 	.short	0x0018


	//----- nvinfo : EIATTR_SW_WAR
	.align		4
.L_169:
        /*0064*/ 	.byte	0x04, 0x36
        /*0066*/ 	.short	(.L_171 - .L_170)
.L_170:
        /*0068*/ 	.word	0x00000008
.L_171:


//--------------------- .nv.info._Z19get_new_bg_vertex_biPiP14strut_u_vertexS_S_ --------------------------
	.section	.nv.info._Z19get_new_bg_vertex_biPiP14strut_u_vertexS_S_,"",@"SHT_CUDA_INFO"
	.sectionflags	@""
	.align	4


	//----- nvinfo : EIATTR_CUDA_API_VERSION
	.align		4
        /*0000*/ 	.byte	0x04, 0x37
        /*0002*/ 	.short	(.L_173 - .L_172)
.L_172:
        /*0004*/ 	.word	0x00000082


	//----- nvinfo : EIATTR_KPARAM_INFO
	.align		4
.L_173:
        /*0008*/ 	.byte	0x04, 0x17
        /*000a*/ 	.short	(.L_175 - .L_174)
.L_174:
        /*000c*/ 	.word	0x00000000
        /*0010*/ 	.short	0x0004
        /*0012*/ 	.short	0x0020
        /*0014*/ 	.byte	0x00, 0xf5, 0x21, 0x00


	//----- nvinfo : EIATTR_KPARAM_INFO
	.align		4
.L_175:
        /*0018*/ 	.byte	0x04, 0x17
        /*001a*/ 	.short	(.L_177 - .L_176)
.L_176:
        /*001c*/ 	.word	0x00000000
        /*0020*/ 	.short	0x0003
        /*0022*/ 	.short	0x0018
        /*0024*/ 	.byte	0x00, 0xf5, 0x21, 0x00


	//----- nvinfo : EIATTR_KPARAM_INFO
	.align		4
.L_177:
        /*0028*/ 	.byte	0x04, 0x17
        /*002a*/ 	.short	(.L_179 - .L_178)
.L_178:
        /*002c*/ 	.word	0x00000000
        /*0030*/ 	.short	0x0002
        /*0032*/ 	.short	0x0010
        /*0034*/ 	.byte	0x00, 0xf5, 0x21, 0x00


	//----- nvinfo : EIATTR_KPARAM_INFO
	.align		4
.L_179:
        /*0038*/ 	.byte	0x04, 0x17
        /*003a*/ 	.short	(.L_181 - .L_180)
.L_180:
        /*003c*/ 	.word	0x00000000
        /*0040*/ 	.short	0x0001
        /*0042*/ 	.short	0x0008
        /*0044*/ 	.byte	0x00, 0xf5, 0x21, 0x00


	//----- nvinfo : EIATTR_KPARAM_INFO
	.align		4
.L_181:
        /*0048*/ 	.byte	0x04, 0x17
        /*004a*/ 	.short	(.L_183 - .L_182)
.L_182:
        /*004c*/ 	.word	0x00000000
        /*0050*/ 	.short	0x0000
        /*0052*/ 	.short	0x0000
        /*0054*/ 	.byte	0x00, 0xf0, 0x11, 0x00


	//----- nvinfo : EIATTR_SPARSE_MMA_MASK
	.align		4
.L_183:
        /*0058*/ 	.byte	0x03, 0x50
        /*005a*/ 	.short	0x0000


	//----- nvinfo : EIATTR_MAXREG_COUNT
	.align		4
        /*005c*/ 	.byte	0x03, 0x1b
        /*005e*/ 	.short	0x00ff


	//----- nvinfo : EIATTR_NUM_BARRIERS
	.align		4
        /*0060*/ 	.byte	0x02, 0x4c
        /*0062*/ 	.byte	0x01
	.zero		1


	//----- nvinfo : EIATTR_MERCURY_ISA_VERSION
	.align		4
        /*0064*/ 	.byte	0x03, 0x5f
        /*0066*/ 	.short	0x0101


	//----- nvinfo : EIATTR_INT_WARP_WIDE_INSTR_OFFSETS
	.align		4
        /*0068*/ 	.byte	0x04, 0x31
        /*006a*/ 	.short	(.L_185 - .L_184)


	//   ....[0]....
.L_184:
        /*006c*/ 	.word	0x00000200


	//----- nvinfo : EIATTR_VRC_CTA_INIT_COUNT
	.align		4
.L_185:
        /*0070*/ 	.byte	0x02, 0x4a
	.zero		1
	.zero		1


	//----- nvinfo : EIATTR_EXIT_INSTR_OFFSETS
	.align		4
        /*0074*/ 	.byte	0x04, 0x1c
        /*0076*/ 	.short	(.L_187 - .L_186)


	//   ....[0]....
.L_186:
        /*0078*/ 	.word	0x00000070


	//   ....[1]....
        /*007c*/ 	.word	0x000001e0


	//   ....[2]....
        /*0080*/ 	.word	0x00000250


	//----- nvinfo : EIATTR_CBANK_PARAM_SIZE
	.align		4
.L_187:
        /*0084*/ 	.byte	0x03, 0x19
        /*0086*/ 	.short	0x0028


	//----- nvinfo : EIATTR_PARAM_CBANK
	.align		4
        /*0088*/ 	.byte	0x04, 0x0a
        /*008a*/ 	.short	(.L_189 - .L_188)
	.align		4
.L_188:
        /*008c*/ 	.word	index@(.nv.constant0._Z19get_new_bg_vertex_biPiP14strut_u_vertexS_S_)
        /*0090*/ 	.short	0x0380
        /*0092*/ 	.short	0x0028


	//----- nvinfo : EIATTR_SW_WAR
	.align		4
.L_189:
        /*0094*/ 	.byte	0x04, 0x36
        /*0096*/ 	.short	(.L_191 - .L_190)
.L_190:
        /*0098*/ 	.word	0x00000008
.L_191:


//--------------------- .nv.info._Z19super_vertices_initiPi --------------------------
	.section	.nv.info._Z19super_vertices_initiPi,"",@"SHT_CUDA_INFO"
	.sectionflags	@""
	.align	4


	//----- nvinfo : EIATTR_CUDA_API_VERSION
	.align		4
        /*0000*/ 	.byte	0x04, 0x37
        /*0002*/ 	.short	(.L_193 - .L_192)
.L_192:
        /*0004*/ 	.word	0x00000082


	//----- nvinfo : EIATTR_KPARAM_INFO
	.align		4
.L_193:
        /*0008*/ 	.byte	0x04, 0x17
        /*000a*/ 	.short	(.L_195 - .L_194)
.L_194:
        /*000c*/ 	.word	0x00000000
        /*0010*/ 	.short	0x0001
        /*0012*/ 	.short	0x0008
        /*0014*/ 	.byte	0x00, 0xf5, 0x21, 0x00


	//----- nvinfo : EIATTR_KPARAM_INFO
	.align		4
.L_195:
        /*0018*/ 	.byte	0x04, 0x17
        /*001a*/ 	.short	(.L_197 - .L_196)
.L_196:
        /*001c*/ 	.word	0x00000000
        /*0020*/ 	.short	0x0000
        /*0022*/ 	.short	0x0000
        /*0024*/ 	.byte	0x00, 0xf0, 0x11, 0x00


	//----- nvinfo : EIATTR_SPARSE_MMA_MASK
	.align		4
.L_197:
        /*0028*/ 	.byte	0x03, 0x50
        /*002a*/ 	.short	0x0000


	//----- nvinfo : EIATTR_MAXREG_COUNT
	.align		4
        /*002c*/ 	.byte	0x03, 0x1b
        /*002e*/ 	.short	0x00ff


	//----- nvinfo : EIATTR_MERCURY_ISA_VERSION
	.align		4
        /*0030*/ 	.byte	0x03, 0x5f
        /*0032*/ 	.short	0x0101


	//----- nvinfo : EIATTR_VRC_CTA_INIT_COUNT
	.align		4
        /*0034*/ 	.byte	0x02, 0x4a
	.zero		1
	.zero		1


	//----- nvinfo : EIATTR_EXIT_INSTR_OFFSETS
	.align		4
        /*0038*/ 	.byte	0x04, 0x1c
        /*003a*/ 	.short	(.L_199 - .L_198)


	//   ....[0]....
.L_198:
        /*003c*/ 	.word	0x00000070


	//   ....[1]....
        /*0040*/ 	.word	0x000000d0


	//----- nvinfo : EIATTR_CBANK_PARAM_SIZE
	.align		4
.L_199:
        /*0044*/ 	.byte	0x03, 0x19
        /*0046*/ 	.short	0x0010


	//----- nvinfo : EIATTR_PARAM_CBANK
	.align		4
        /*0048*/ 	.byte	0x04, 0x0a
        /*004a*/ 	.short	(.L_201 - .L_200)
	.align		4
.L_200:
        /*004c*/ 	.word	index@(.nv.constant0._Z19super_vertices_initiPi)
        /*0050*/ 	.short	0x0380
        /*0052*/ 	.short	0x0010


	//----- nvinfo : EIATTR_SW_WAR
	.align		4
.L_201:
        /*0054*/ 	.byte	0x04, 0x36
        /*0056*/ 	.short	(.L_203 - .L_202)
.L_202:
        /*0058*/ 	.word	0x00000008
.L_203:


//--------------------- .nv.info._Z17get_zero_diff_numiP14strut_u_vertexPi --------------------------
	.section	.nv.info._Z17get_zero_diff_numiP14strut_u_vertexPi,"",@"SHT_CUDA_INFO"
	.sectionflags	@""
	.align	4


	//----- nvinfo : EIATTR_CUDA_API_VERSION
	.align		4
        /*0000*/ 	.byte	0x04, 0x37
        /*0002*/ 	.short	(.L_205 - .L_204)
.L_204:
        /*0004*/ 	.word	0x00000082


	//----- nvinfo : EIATTR_KPARAM_INFO
	.align		4
.L_205:
        /*0008*/ 	.byte	0x04, 0x17
        /*000a*/ 	.short	(.L_207 - .L_206)
.L_206:
        /*000c*/ 	.word	0x00000000
        /*0010*/ 	.short	0x0002
        /*0012*/ 	.short	0x0010
        /*0014*/ 	.byte	0x00, 0xf5, 0x21, 0x00


	//----- nvinfo : EIATTR_KPARAM_INFO
	.align		4
.L_207:
        /*0018*/ 	.byte	0x04, 0x17
        /*001a*/ 	.short	(.L_209 - .L_208)
.L_208:
        /*001c*/ 	.word	0x00000000
        /*0020*/ 	.short	0x0001
        /*0022*/ 	.short	0x0008
        /*0024*/ 	.byte	0x00, 0xf5, 0x21, 0x00


	//----- nvinfo : EIATTR_KPARAM_INFO
	.align		4
.L_209:
        /*0028*/ 	.byte	0x04, 0x17
        /*002a*/ 	.short	(.L_211 - .L_210)
.L_210:
        /*002c*/ 	.word	0x00000000
        /*0030*/ 	.short	0x0000
        /*0032*/ 	.short	0x0000
        /*0034*/ 	.byte	0x00, 0xf0, 0x11, 0x00


	//----- nvinfo : EIATTR_SPARSE_MMA_MASK
	.align		4
.L_211:
        /*0038*/ 	.byte	0x03, 0x50
        /*003a*/ 	.short	0x0000


	//----- nvinfo : EIATTR_MAXREG_COUNT
	.align		4
        /*003c*/ 	.byte	0x03, 0x1b
        /*003e*/ 	.short	0x00ff


	//----- nvinfo : EIATTR_MERCURY_ISA_VERSION
	.align		4
        /*0040*/ 	.byte	0x03, 0x5f
        /*0042*/ 	.short	0x0101


	//----- nvinfo : EIATTR_INT_WARP_WIDE_INSTR_OFFSETS
	.align		4
        /*0044*/ 	.byte	0x04, 0x31
        /*0046*/ 	.short	(.L_213 - .L_212)


	//   ....[0]....
.L_212:
        /*0048*/ 	.word	0x00000100


	//----- nvinfo : EIATTR_VRC_CTA_INIT_COUNT
	.align		4
.L_213:
        /*004c*/ 	.byte	0x02, 0x4a
	.zero		1
	.zero		1


	//----- nvinfo : EIATTR_EXIT_INSTR_OFFSETS
	.align		4
        /*0050*/ 	.byte	0x04, 0x1c
        /*0052*/ 	.short	(.L_215 - .L_214)


	//   ....[0]....
.L_214:
        /*0054*/ 	.word	0x00000070


	//   ....[1]....
        /*0058*/ 	.word	0x000000d0


	//   ....[2]....
        /*005c*/ 	.word	0x00000150


	//----- nvinfo : EIATTR_CBANK_PARAM_SIZE
	.align		4
.L_215:
        /*0060*/ 	.byte	0x03, 0x19
        /*0062*/ 	.short	0x0018


	//----- nvinfo : EIATTR_PARAM_CBANK
	.align		4
        /*0064*/ 	.byte	0x04, 0x0a
        /*0066*/ 	.short	(.L_217 - .L_216)
	.align		4
.L_216:
        /*0068*/ 	.word	index@(.nv.constant0._Z17get_zero_diff_numiP14strut_u_vertexPi)
        /*006c*/ 	.short	0x0380
        /*006e*/ 	.short	0x0018


	//----- nvinfo : EIATTR_SW_WAR
	.align		4
.L_217:
        /*0070*/ 	.byte	0x04, 0x36
        /*0072*/ 	.short	(.L_219 - .L_218)
.L_218:
        /*0074*/ 	.word	0x00000008
.L_219:


//--------------------- .nv.info._Z20get_strut_u_verticesiP6b_edgeP14strut_u_vertex --------------------------
	.section	.nv.info._Z20get_strut_u_verticesiP6b_edgeP14strut_u_vertex,"",@"SHT_CUDA_INFO"
	.sectionflags	@""
	.align	4


	//----- nvinfo : EIATTR_CUDA_API_VERSION
	.align		4
        /*0000*/ 	.byte	0x04, 0x37
        /*0002*/ 	.short	(.L_221 - .L_220)
.L_220:
        /*0004*/ 	.word	0x00000082


	//----- nvinfo : EIATTR_KPARAM_INFO
	.align		4
.L_221:
        /*0008*/ 	.byte	0x04, 0x17
        /*000a*/ 	.short	(.L_223 - .L_222)
.L_222:
        /*000c*/ 	.word	0x00000000
        /*0010*/ 	.short	0x0002
        /*0012*/ 	.short	0x0010
        /*0014*/ 	.byte	0x00, 0xf5, 0x21, 0x00


	//----- nvinfo : EIATTR_KPARAM_INFO
	.align		4
.L_223:
        /*0018*/ 	.byte	0x04, 0x17
        /*001a*/ 	.short	(.L_225 - .L_224)
.L_224:
        /*001c*/ 	.word	0x00000000
        /*0020*/ 	.short	0x0001
        /*0022*/ 	.short	0x0008
        /*0024*/ 	.byte	0x00, 0xf5, 0x21, 0x00


	//----- nvinfo : EIATTR_KPARAM_INFO
	.align		4
.L_225:
        /*0028*/ 	.byte	0x04, 0x17
        /*002a*/ 	.short	(.L_227 - .L_226)
.L_226:
        /*002c*/ 	.word	0x00000000
        /*0030*/ 	.short	0x0000
        /*0032*/ 	.short	0x0000
        /*0034*/ 	.byte	0x00, 0xf0, 0x11, 0x00


	//----- nvinfo : EIATTR_SPARSE_MMA_MASK
	.align		4
.L_227:
        /*0038*/ 	.byte	0x03, 0x50
        /*003a*/ 	.short	0x0000


	//----- nvinfo : EIATTR_MAXREG_COUNT
	.align		4
        /*003c*/ 	.byte	0x03, 0x1b
        /*003e*/ 	.short	0x00ff


	//----- nvinfo : EIATTR_MERCURY_ISA_VERSION
	.align		4
        /*0040*/ 	.byte	0x03, 0x5f
        /*0042*/ 	.short	0x0101


	//----- nvinfo : EIATTR_VRC_CTA_INIT_COUNT
	.align		4
        /*0044*/ 	.byte	0x02, 0x4a
	.zero		1
	.zero		1


	//----- nvinfo : EIATTR_EXIT_INSTR_OFFSETS
	.align		4
        /*0048*/ 	.byte	0x04, 0x1c
        /*004a*/ 	.short	(.L_229 - .L_228)


	//   ....[0]....
.L_228:
        /*004c*/ 	.word	0x00000090


	//   ....[1]....
        /*0050*/ 	.word	0x000001a0


	//----- nvinfo : EIATTR_CBANK_PARAM_SIZE
	.align		4
.L_229:
        /*0054*/ 	.byte	0x03, 0x19
        /*0056*/ 	.short	0x0018


	//----- nvinfo : EIATTR_PARAM_CBANK
	.align		4
        /*0058*/ 	.byte	0x04, 0x0a
        /*005a*/ 	.short	(.L_231 - .L_230)
	.align		4
.L_230:
        /*005c*/ 	.word	index@(.nv.constant0._Z20get_strut_u_verticesiP6b_edgeP14strut_u_vertex)
        /*0060*/ 	.short	0x0380
        /*0062*/ 	.short	0x0018


	//----- nvinfo : EIATTR_SW_WAR
	.align		4
.L_231:
        /*0064*/ 	.byte	0x04, 0x36
        /*0066*/ 	.short	(.L_233 - .L_232)
.L_232:
        /*0068*/ 	.word	0x00000008
.L_233:


//--------------------- .nv.info._Z18get_strut_u_degreeiP10strut_edgeP14strut_u_vertex --------------------------
	.section	.nv.info._Z18get_strut_u_degreeiP10strut_edgeP14strut_u_vertex,"",@"SHT_CUDA_INFO"
	.sectionflags	@""
	.align	4


	//----- nvinfo : EIATTR_CUDA_API_VERSION
	.align		4
        /*0000*/ 	.byte	0x04, 0x37
        /*0002*/ 	.short	(.L_235 - .L_234)
.L_234:
        /*0004*/ 	.word	0x00000082


	//----- nvinfo : EIATTR_KPARAM_INFO
	.align		4
.L_235:
        /*0008*/ 	.byte	0x04, 0x17
        /*000a*/ 	.short	(.L_237 - .L_236)
.L_236:
        /*000c*/ 	.word	0x00000000
        /*0010*/ 	.short	0x0002
        /*0012*/ 	.short	0x0010
        /*0014*/ 	.byte	0x00, 0xf5, 0x21, 0x00


	//----- nvinfo : EIATTR_KPARAM_INFO
	.align		4
.L_237:
        /*0018*/ 	.byte	0x04, 0x17
        /*001a*/ 	.short	(.L_239 - .L_238)
.L_238:
        /*001c*/ 	.word	0x00000000
        /*0020*/ 	.short	0x0001
        /*0022*/ 	.short	0x0008
        /*0024*/ 	.byte	0x00, 0xf5, 0x21, 0x00


	//----- nvinfo : EIATTR_KPARAM_INFO
	.align		4
.L_239:
        /*0028*/ 	.byte	0x04, 0x17
        /*002a*/ 	.short	(.L_241 - .L_240)
.L_240:
        /*002c*/ 	.word	0x00000000
        /*0030*/ 	.short	0x0000
        /*0032*/ 	.short	0x0000
        /*0034*/ 	.byte	0x00, 0xf0, 0x11, 0x00


	//----- nvinfo : EIATTR_SPARSE_MMA_MASK
	.align		4
.L_241:
        /*0038*/ 	.byte	0x03, 0x50
        /*003a*/ 	.short	0x0000


	//----- nvinfo : EIATTR_MAXREG_COUNT
	.align		4
        /*003c*/ 	.byte	0x03, 0x1b
        /*003e*/ 	.short	0x00ff


	//----- nvinfo : EIATTR_MERCURY_ISA_VERSION
	.align		4
        /*0040*/ 	.byte	0x03, 0x5f
        /*0042*/ 	.short	0x0101


	//----- nvinfo : EIATTR_VRC_CTA_INIT_COUNT
	.align		4
        /*0044*/ 	.byte	0x02, 0x4a
	.zero		1
	.zero		1


	//----- nvinfo : EIATTR_EXIT_INSTR_OFFSETS
	.align		4
        /*0048*/ 	.byte	0x04, 0x1c
        /*004a*/ 	.short	(.L_243 - .L_242)


	//   ....[0]....
.L_242:
        /*004c*/ 	.word	0x00000070


	//   ....[1]....
        /*0050*/ 	.word	0x00000100


	//----- nvinfo : EIATTR_CBANK_PARAM_SIZE
	.align		4
.L_243:
        /*0054*/ 	.byte	0x03, 0x19
        /*0056*/ 	.short	0x0018


	//----- nvinfo : EIATTR_PARAM_CBANK
	.align		4
        /*0058*/ 	.byte	0x04, 0x0a
        /*005a*/ 	.short	(.L_245 - .L_244)
	.align		4
.L_244:
        /*005c*/ 	.word	index@(.nv.constant0._Z18get_strut_u_degreeiP10strut_edgeP14strut_u_vertex)
        /*0060*/ 	.short	0x0380
        /*0062*/ 	.short	0x0018


	//----- nvinfo : EIATTR_SW_WAR
	.align		4
.L_245:
        /*0064*/ 	.byte	0x04, 0x36
        /*0066*/ 	.short	(.L_247 - .L_246)
.L_246:
        /*0068*/ 	.word	0x00000008
.L_247:


//--------------------- .nv.info._Z12strut_u_initiP14strut_u_vertex --------------------------
	.section	.nv.info._Z12strut_u_initiP14strut_u_vertex,"",@"SHT_CUDA_INFO"
	.sectionflags	@""
	.align	4


	//----- nvinfo : EIATTR_CUDA_API_VERSION
	.align		4
        /*0000*/ 	.byte	0x04, 0x37
        /*0002*/ 	.short	(.L_249 - .L_248)
.L_248:
        /*0004*/ 	.word	0x00000082


	//----- nvinfo : EIATTR_KPARAM_INFO
	.align		4
.L_249:
        /*0008*/ 	.byte	0x04, 0x17
        /*000a*/ 	.short	(.L_251 - .L_250)
.L_250:
        /*000c*/ 	.word	0x00000000
        /*0010*/ 	.short	0x0001
        /*0012*/ 	.short	0x0008
        /*0014*/ 	.byte	0x00, 0xf5, 0x21, 0x00


	//----- nvinfo : EIATTR_KPARAM_INFO
	.align		4
.L_251:
        /*0018*/ 	.byte	0x04, 0x17
        /*001a*/ 	.short	(.L_253 - .L_252)
.L_252:
        /*001c*/ 	.word	0x00000000
        /*0020*/ 	.short	0x0000
        /*0022*/ 	.short	0x0000
        /*0024*/ 	.byte	0x00, 0xf0, 0x11, 0x00


	//----- nvinfo : EIATTR_SPARSE_MMA_MASK
	.align		4
.L_253:
        /*0028*/ 	.byte	0x03, 0x50
        /*002a*/ 	.short	0x0000


	//----- nvinfo : EIATTR_MAXREG_COUNT
	.align		4
        /*002c*/ 	.byte	0x03, 0x1b
        /*002e*/ 	.short	0x00ff


	//----- nvinfo : EIATTR_MERCURY_ISA_VERSION
	.align		4
        /*0030*/ 	.byte	0x03, 0x5f
        /*0032*/ 	.short	0x0101


	//----- nvinfo : EIATTR_VRC_CTA_INIT_COUNT
	.align		4
        /*0034*/ 	.byte	0x02, 0x4a
	.zero		1
	.zero		1


	//----- nvinfo : EIATTR_EXIT_INSTR_OFFSETS
	.align		4
        /*0038*/ 	.byte	0x04, 0x1c
        /*003a*/ 	.short	(.L_255 - .L_254)


	//   ....[0]....
.L_254:
        /*003c*/ 	.word	0x00000070


	//   ....[1]....
        /*0040*/ 	.word	0x000000c0


	//----- nvinfo : EIATTR_CBANK_PARAM_SIZE
	.align		4
.L_255:
        /*0044*/ 	.byte	0x03, 0x19
        /*0046*/ 	.short	0x0010


	//----- nvinfo : EIATTR_PARAM_CBANK
	.align		4
        /*0048*/ 	.byte	0x04, 0x0a
        /*004a*/ 	.short	(.L_257 - .L_256)
	.align		4
.L_256:
        /*004c*/ 	.word	index@(.nv.constant0._Z12strut_u_initiP14strut_u_vertex)
        /*0050*/ 	.short	0x0380
        /*0052*/ 	.short	0x0010


	//----- nvinfo : EIATTR_SW_WAR
	.align		4
.L_257:
        /*0054*/ 	.byte	0x04, 0x36
        /*0056*/ 	.short	(.L_259 - .L_258)
.L_258:
        /*0058*/ 	.word	0x00000008
.L_259:


//--------------------- .nv.info._Z15get_strut_edgesiPiP6b_edgeP10strut_edge --------------------------
	.section	.nv.info._Z15get_strut_edgesiPiP6b_edgeP10strut_edge,"",@"SHT_CUDA_INFO"
	.sectionflags	@""
	.align	4


	//----- nvinfo : EIATTR_CUDA_API_VERSION
	.align		4
        /*0000*/ 	.byte	0x04, 0x37
        /*0002*/ 	.short	(.L_261 - .L_260)
.L_260:
        /*0004*/ 	.word	0x00000082


	//----- nvinfo : EIATTR_KPARAM_INFO
	.align		4
.L_261:
        /*0008*/ 	.byte	0x04, 0x17
        /*000a*/ 	.short	(.L_263 - .L_262)
.L_262:
        /*000c*/ 	.word	0x00000000
        /*0010*/ 	.short	0x0003
        /*0012*/ 	.short	0x0018
        /*0014*/ 	.byte	0x00, 0xf5, 0x21, 0x00


	//----- nvinfo : EIATTR_KPARAM_INFO
	.align		4
.L_263:
        /*0018*/ 	.byte	0x04, 0x17
        /*001a*/ 	.short	(.L_265 - .L_264)
.L_264:
        /*001c*/ 	.word	0x00000000
        /*0020*/ 	.short	0x0002
        /*0022*/ 	.short	0x0010
        /*0024*/ 	.byte	0x00, 0xf5, 0x21, 0x00


	//----- nvinfo : EIATTR_KPARAM_INFO
	.align		4
.L_265:
        /*0028*/ 	.byte	0x04, 0x17
        /*002a*/ 	.short	(.L_267 - .L_266)
.L_266:
        /*002c*/ 	.word	0x00000000
        /*0030*/ 	.short	0x0001
        /*0032*/ 	.short	0x0008
        /*0034*/ 	.byte	0x00, 0xf5, 0x21, 0x00


	//----- nvinfo : EIATTR_KPARAM_INFO
	.align		4
.L_267:
        /*0038*/ 	.byte	0x04, 0x17
        /*003a*/ 	.short	(.L_269 - .L_268)
.L_268:
        /*003c*/ 	.word	0x00000000
        /*0040*/ 	.short	0x0000
        /*0042*/ 	.short	0x0000
        /*0044*/ 	.byte	0x00, 0xf0, 0x11, 0x00


	//----- nvinfo : EIATTR_SPARSE_MMA_MASK
	.align		4
.L_269:
        /*0048*/ 	.byte	0x03, 0x50
        /*004a*/ 	.short	0x0000


	//----- nvinfo : EIATTR_MAXREG_COUNT
	.align		4
        /*004c*/ 	.byte	0x03, 0x1b
        /*004e*/ 	.short	0x00ff


	//----- nvinfo : EIATTR_MERCURY_ISA_VERSION
	.align		4
        /*0050*/ 	.byte	0x03, 0x5f
        /*0052*/ 	.short	0x0101


	//----- nvinfo : EIATTR_VRC_CTA_INIT_COUNT
	.align		4
        /*0054*/ 	.byte	0x02, 0x4a
	.zero		1
	.zero		1


	//----- nvinfo : EIATTR_EXIT_INSTR_OFFSETS
	.align		4
        /*0058*/ 	.byte	0x04, 0x1c
        /*005a*/ 	.short	(.L_271 - .L_270)


	//   ....[0]....
.L_270:
        /*005c*/ 	.word	0x00000070


	//   ....[1]....
        /*0060*/ 	.word	0x000001a0


	//----- nvinfo : EIATTR_CBANK_PARAM_SIZE
	.align		4
.L_271:
        /*0064*/ 	.byte	0x03, 0x19
        /*0066*/ 	.short	0x0020


	//----- nvinfo : EIATTR_PARAM_CBANK
	.align		4
        /*0068*/ 	.byte	0x04, 0x0a
        /*006a*/ 	.short	(.L_273 - .L_272)
	.align		4
.L_272:
        /*006c*/ 	.word	index@(.nv.constant0._Z15get_strut_edgesiPiP6b_edgeP10strut_edge)
        /*0070*/ 	.short	0x0380
        /*0072*/ 	.short	0x0020


	//----- nvinfo : EIATTR_SW_WAR
	.align		4
.L_273:
        /*0074*/ 	.byte	0x04, 0x36
        /*0076*/ 	.short	(.L_275 - .L_274)
.L_274:
        /*0078*/ 	.word	0x00000008
.L_275:


//--------------------- .nv.info._Z11get_num_mstiPbPi --------------------------
	.section	.nv.info._Z11get_num_mstiPbPi,"",@"SHT_CUDA_INFO"
	.sectionflags	@""
	.align	4


	//----- nvinfo : EIATTR_CUDA_API_VERSION
	.align		4
        /*0000*/ 	.byte	0x04, 0x37
        /*0002*/ 	.short	(.L_277 - .L_276)
.L_276:
        /*0004*/ 	.word	0x00000082


	//----- nvinfo : EIATTR_KPARAM_INFO
	.align		4
.L_277:
        /*0008*/ 	.byte	0x04, 0x17
        /*000a*/ 	.short	(.L_279 - .L_278)
.L_278:
        /*000c*/ 	.word	0x00000000
        /*0010*/ 	.short	0x0002
        /*0012*/ 	.short	0x0010
        /*0014*/ 	.byte	0x00, 0xf5, 0x21, 0x00


	//----- nvinfo : EIATTR_KPARAM_INFO
	.align		4
.L_279:
        /*0018*/ 	.byte	0x04, 0x17
        /*001a*/ 	.short	(.L_281 - .L_280)
.L_280:
        /*001c*/ 	.word	0x00000000
        /*0020*/ 	.short	0x0001
        /*0022*/ 	.short	0x0008
        /*0024*/ 	.byte	0x00, 0xf5, 0x21, 0x00


	//----- nvinfo : EIATTR_KPARAM_INFO
	.align		4
.L_281:
        /*0028*/ 	.byte	0x04, 0x17
        /*002a*/ 	.short	(.L_283 - .L_282)
.L_282:
        /*002c*/ 	.word	0x00000000
        /*0030*/ 	.short	0x0000
        /*0032*/ 	.short	0x0000
        /*0034*/ 	.byte	0x00, 0xf0, 0x11, 0x00


	//----- nvinfo : EIATTR_SPARSE_MMA_MASK
	.align		4
.L_283:
        /*0038*/ 	.byte	0x03, 0x50
        /*003a*/ 	.short	0x0000


	//----- nvinfo : EIATTR_MAXREG_COUNT
	.align		4
        /*003c*/ 	.byte	0x03, 0x1b
        /*003e*/ 	.short	0x00ff


	//----- nvinfo : EIATTR_NUM_BARRIERS
	.align		4
        /*0040*/ 	.byte	0x02, 0x4c
        /*0042*/ 	.byte	0x01
	.zero		1


	//----- nvinfo : EIATTR_MERCURY_ISA_VERSION
	.align		4
        /*0044*/ 	.byte	0x03, 0x5f
        /*0046*/ 	.short	0x0101


	//----- nvinfo : EIATTR_INT_WARP_WIDE_INSTR_OFFSETS
	.align		4
        /*0048*/ 	.byte	0x04, 0x31
        /*004a*/ 	.short	(.L_285 - .L_284)


	//   ....[0]....
.L_284:
        /*004c*/ 	.word	0x00000130


	//----- nvinfo : EIATTR_VRC_CTA_INIT_COUNT
	.align		4
.L_285:
        /*0050*/ 	.byte	0x02, 0x4a
	.zero		1
	.zero		1


	//----- nvinfo : EIATTR_EXIT_INSTR_OFFSETS
	.align		4
        /*0054*/ 	.byte	0x04, 0x1c
        /*0056*/ 	.short	(.L_287 - .L_286)


	//   ....[0]....
.L_286:
        /*0058*/ 	.word	0x00000070


	//   ....[1]....
        /*005c*/ 	.word	0x00000110


	//   ....[2]....
        /*0060*/ 	.word	0x00000180


	//----- nvinfo : EIATTR_CBANK_PARAM_SIZE
	.align		4
.L_287:
        /*0064*/ 	.byte	0x03, 0x19
        /*0066*/ 	.short	0x0018


	//----- nvinfo : EIATTR_PARAM_CBANK
	.align		4
        /*0068*/ 	.byte	0x04, 0x0a
        /*006a*/ 	.short	(.L_289 - .L_288)
	.align		4
.L_288:
        /*006c*/ 	.word	index@(.nv.constant0._Z11get_num_mstiPbPi)
        /*0070*/ 	.short	0x0380
        /*0072*/ 	.short	0x0018


	//----- nvinfo : EIATTR_SW_WAR
	.align		4
.L_289:
        /*0074*/ 	.byte	0x04, 0x36
        /*0076*/ 	.short	(.L_291 - .L_290)
.L_290:
        /*0078*/ 	.word	0x00000008
.L_291:


//--------------------- .nv.info._Z13get_mst_edgesiPiP6b_edgePb --------------------------
	.section	.nv.info._Z13get_mst_edgesiPiP6b_edgePb,"",@"SHT_CUDA_INFO"
	.sectionflags	@""
	.align	4


	//----- nvinfo : EIATTR_CUDA_API_VERSION
	.align		4
        /*0000*/ 	.byte	0x04, 0x37
        /*0002*/ 	.short	(.L_293 - .L_292)
.L_292:
        /*0004*/ 	.word	0x00000082


	//----- nvinfo : EIATTR_KPARAM_INFO
	.align		4
.L_293:
        /*0008*/ 	.byte	0x04, 0x17
        /*000a*/ 	.short	(.L_295 - .L_294)
.L_294:
        /*000c*/ 	.word	0x00000000
        /*0010*/ 	.short	0x0003
        /*0012*/ 	.short	0x0018
        /*0014*/ 	.byte	0x00, 0xf5, 0x21, 0x00


	//----- nvinfo : EIATTR_KPARAM_INFO
	.align		4
.L_295:
        /*0018*/ 	.byte	0x04, 0x17
        /*001a*/ 	.short	(.L_297 - .L_296)
.L_296:
        /*001c*/ 	.word	0x00000000
        /*0020*/ 	.short	0x0002
        /*0022*/ 	.short	0x0010
        /*0024*/ 	.byte	0x00, 0xf5, 0x21, 0x00


	//----- nvinfo : EIATTR_KPARAM_INFO
	.align		4
.L_297:
        /*0028*/ 	.byte	0x04, 0x17
        /*002a*/ 	.short	(.L_299 - .L_298)
.L_298:
        /*002c*/ 	.word	0x00000000
        /*0030*/ 	.short	0x0001
        /*0032*/ 	.short	0x0008
        /*0034*/ 	.byte	0x00, 0xf5, 0x21, 0x00


	//----- nvinfo : EIATTR_KPARAM_INFO
	.align		4
.L_299:
        /*0038*/ 	.byte	0x04, 0x17
        /*003a*/ 	.short	(.L_301 - .L_300)
.L_300:
        /*003c*/ 	.word	0x00000000
        /*0040*/ 	.short	0x0000
        /*0042*/ 	.short	0x0000
        /*0044*/ 	.byte	0x00, 0xf0, 0x11, 0x00


	//----- nvinfo : EIATTR_SPARSE_MMA_MASK
	.align		4
.L_301:
        /*0048*/ 	.byte	0x03, 0x50
        /*004a*/ 	.short	0x0000


	//----- nvinfo : EIATTR_MAXREG_COUNT
	.align		4
        /*004c*/ 	.byte	0x03, 0x1b
        /*004e*/ 	.short	0x00ff


	//----- nvinfo : EIATTR_MERCURY_ISA_VERSION
	.align		4
        /*0050*/ 	.byte	0x03, 0x5f
        /*0052*/ 	.short	0x0101


	//----- nvinfo : EIATTR_VRC_CTA_INIT_COUNT
	.align		4
        /*0054*/ 	.byte	0x02, 0x4a
	.zero		1
	.zero		1


	//----- nvinfo : EIATTR_EXIT_INSTR_OFFSETS
	.align		4
        /*0058*/ 	.byte	0x04, 0x1c
        /*005a*/ 	.short	(.L_303 - .L_302)


	//   ....[0]....
.L_302:
        /*005c*/ 	.word	0x00000070


	//   ....[1]....
        /*0060*/ 	.word	0x000000d0


	//   ....[2]....
        /*0064*/ 	.word	0x00000160


	//----- nvinfo : EIATTR_CBANK_PARAM_SIZE
	.align		4
.L_303:
        /*0068*/ 	.byte	0x03, 0x19
        /*006a*/ 	.short	0x0020


	//----- nvinfo : EIATTR_PARAM_CBANK
	.align		4
        /*006c*/ 	.byte	0x04, 0x0a
        /*006e*/ 	.short	(.L_305 - .L_304)
	.align		4
.L_304:
        /*0070*/ 	.word	index@(.nv.constant0._Z13get_mst_edgesiPiP6b_edgePb)
        /*0074*/ 	.short	0x0380
        /*0076*/ 	.short	0x0020


	//----- nvinfo : EIATTR_SW_WAR
	.align		4
.L_305:
        /*0078*/ 	.byte	0x04, 0x36
        /*007a*/ 	.short	(.L_307 - .L_306)
.L_306:
        /*007c*/ 	.word	0x00000008
.L_307:


//--------------------- .nv.info._Z14mst_edges_initiPb --------------------------
	.section	.nv.info._Z14mst_edges_initiPb,"",@"SHT_CUDA_INFO"
	.sectionflags	@""
	.align	4


	//----- nvinfo : EIATTR_CUDA_API_VERSION
	.align		4
        /*0000*/ 	.byte	0x04, 0x37
        /*0002*/ 	.short	(.L_309 - .L_308)
.L_308:
        /*0004*/ 	.word	0x00000082


	//----- nvinfo : EIATTR_KPARAM_INFO
	.align		4
.L_309:
        /*0008*/ 	.byte	0x04, 0x17
        /*000a*/ 	.short	(.L_311 - .L_310)
.L_310:
        /*000c*/ 	.word	0x00000000
        /*0010*/ 	.short	0x0001
        /*0012*/ 	.short	0x0008
        /*0014*/ 	.byte	0x00, 0xf5, 0x21, 0x00


	//----- nvinfo : EIATTR_KPARAM_INFO
	.align		4
.L_311:
        /*0018*/ 	.byte	0x04, 0x17
        /*001a*/ 	.short	(.L_313 - .L_312)
.L_312:
        /*001c*/ 	.word	0x00000000
        /*0020*/ 	.short	0x0000
        /*0022*/ 	.short	0x0000
        /*0024*/ 	.byte	0x00, 0xf0, 0x11, 0x00


	//----- nvinfo : EIATTR_SPARSE_MMA_MASK
	.align		4
.L_313:
        /*0028*/ 	.byte	0x03, 0x50
        /*002a*/ 	.short	0x0000


	//----- nvinfo : EIATTR_MAXREG_COUNT
	.align		4
        /*002c*/ 	.byte	0x03, 0x1b
        /*002e*/ 	.short	0x00ff


	//----- nvinfo : EIATTR_MERCURY_ISA_VERSION
	.align		4
        /*0030*/ 	.byte	0x03, 0x5f
        /*0032*/ 	.short	0x0101


	//----- nvinfo : EIATTR_VRC_CTA_INIT_COUNT
	.align		4
        /*0034*/ 	.byte	0x02, 0x4a
	.zero		1
	.zero		1


	//----- nvinfo : EIATTR_EXIT_INSTR_OFFSETS
	.align		4
        /*0038*/ 	.byte	0x04, 0x1c
        /*003a*/ 	.short	(.L_315 - .L_314)


	//   ....[0]....
.L_314:
        /*003c*/ 	.word	0x00000070


	//   ....[1]....
        /*0040*/ 	.word	0x000000d0


	//----- nvinfo : EIATTR_CBANK_PARAM_SIZE
	.align		4
.L_315:
        /*0044*/ 	.byte	0x03, 0x19
        /*0046*/ 	.short	0x0010


	//----- nvinfo : EIATTR_PARAM_CBANK
	.align		4
        /*0048*/ 	.byte	0x04, 0x0a
        /*004a*/ 	.short	(.L_317 - .L_316)
	.align		4
.L_316:
        /*004c*/ 	.word	index@(.nv.constant0._Z14mst_edges_initiPb)
        /*0050*/ 	.short	0x0380
        /*0052*/ 	.short	0x0010


	//----- nvinfo : EIATTR_SW_WAR
	.align		4
.L_317:
        /*0054*/ 	.byte	0x04, 0x36
        /*0056*/ 	.short	(.L_319 - .L_318)
.L_318:
        /*0058*/ 	.word	0x00000008
.L_319:


//--------------------- .nv.info._Z18get_smallest_edgesiiP6b_edgePiS1_ --------------------------
	.section	.nv.info._Z18get_smallest_edgesiiP6b_edgePiS1_,"",@"SHT_CUDA_INFO"
	.sectionflags	@""
	.align	4


	//----- nvinfo : EIATTR_CUDA_API_VERSION
	.align		4
        /*0000*/ 	.byte	0x04, 0x37
        /*0002*/ 	.short	(.L_321 - .L_320)
.L_320:
        /*0004*/ 	.word	0x00000082


	//----- nvinfo : EIATTR_KPARAM_INFO
	.align		4
.L_321:
        /*0008*/ 	.byte	0x04, 0x17
        /*000a*/ 	.short	(.L_323 - .L_322)
.L_322:
        /*000c*/ 	.word	0x00000000
        /*0010*/ 	.short	0x0004
        /*0012*/ 	.short	0x0018
        /*0014*/ 	.byte	0x00, 0xf5, 0x21, 0x00


	//----- nvinfo : EIATTR_KPARAM_INFO
	.align		4
.L_323:
        /*0018*/ 	.byte	0x04, 0x17
        /*001a*/ 	.short	(.L_325 - .L_324)
.L_324:
        /*001c*/ 	.word	0x00000000
        /*0020*/ 	.short	0x0003
        /*0022*/ 	.short	0x0010
        /*0024*/ 	.byte	0x00, 0xf5, 0x21, 0x00


	//----- nvinfo : EIATTR_KPARAM_INFO
	.align		4
.L_325:
        /*0028*/ 	.byte	0x04, 0x17
        /*002a*/ 	.short	(.L_327 - .L_326)
.L_326:
        /*002c*/ 	.word	0x00000000
        /*0030*/ 	.short	0x0002
        /*0032*/ 	.short	0x0008
        /*0034*/ 	.byte	0x00, 0xf5, 0x21, 0x00


	//----- nvinfo : EIATTR_KPARAM_INFO
	.align		4
.L_327:
        /*0038*/ 	.byte	0x04, 0x17
        /*003a*/ 	.short	(.L_329 - .L_328)
.L_328:
        /*003c*/ 	.word	0x00000000
        /*0040*/ 	.short	0x0001
        /*0042*/ 	.short	0x0004
        /*0044*/ 	.byte	0x00, 0xf0, 0x11, 0x00


	//----- nvinfo : EIATTR_KPARAM_INFO
	.align		4
.L_329:
        /*0048*/ 	.byte	0x04, 0x17
        /*004a*/ 	.short	(.L_331 - .L_330)
.L_330:
        /*004c*/ 	.word	0x00000000
        /*0050*/ 	.short	0x0000
        /*0052*/ 	.short	0x0000
        /*0054*/ 	.byte	0x00, 0xf0, 0x11, 0x00


	//----- nvinfo : EIATTR_SPARSE_MMA_MASK
	.align		4
.L_331:
        /*0058*/ 	.byte	0x03, 0x50
        /*005a*/ 	.short	0x0000


	//----- nvinfo : EIATTR_MAXREG_COUNT
	.align		4
        /*005c*/ 	.byte	0x03, 0x1b
        /*005e*/ 	.short	0x00ff


	//----- nvinfo : EIATTR_NUM_BARRIERS
	.align		4
        /*0060*/ 	.byte	0x02, 0x4c
        /*0062*/ 	.byte	0x01
	.zero		1


	//----- nvinfo : EIATTR_MERCURY_ISA_VERSION
	.align		4
        /*0064*/ 	.byte	0x03, 0x5f
        /*0066*/ 	.short	0x0101


	//----- nvinfo : EIATTR_VRC_CTA_INIT_COUNT
	.align		4
        /*0068*/ 	.byte	0x02, 0x4a
	.zero		1
	.zero		1


	//----- nvinfo : EIATTR_EXIT_INSTR_OFFSETS
	.align		4
        /*006c*/ 	.byte	0x04, 0x1c
        /*006e*/ 	.short	(.L_333 - .L_332)


	//   ....[0]....
.L_332:
        /*0070*/ 	.word	0x00000070


	//   ....[1]....
        /*0074*/ 	.word	0x000001c0


	//   ....[2]....
        /*0078*/ 	.word	0x000001e0


	//----- nvinfo : EIATTR_CBANK_PARAM_SIZE
	.align		4
.L_333:
        /*007c*/ 	.byte	0x03, 0x19
        /*007e*/ 	.short	0x0020


	//----- nvinfo : EIATTR_PARAM_CBANK
	.align		4
        /*0080*/ 	.byte	0x04, 0x0a
        /*0082*/ 	.short	(.L_335 - .L_334)
	.align		4
.L_334:
        /*0084*/ 	.word	index@(.nv.constant0._Z18get_smallest_edgesiiP6b_edgePiS1_)
        /*0088*/ 	.short	0x0380
        /*008a*/ 	.short	0x0020


	//----- nvinfo : EIATTR_SW_WAR
	.align		4
.L_335:
        /*008c*/ 	.byte	0x04, 0x36
        /*008e*/ 	.short	(.L_337 - .L_336)
.L_336:
        /*0090*/ 	.word	0x00000008
.L_337:


//--------------------- .nv.info._Z27init_smallest_edges_weightsiPiS_ --------------------------
	.section	.nv.info._Z27init_smallest_edges_weightsiPiS_,"",@"SHT_CUDA_INFO"
	.sectionflags	@""
	.align	4


	//----- nvinfo : EIATTR_CUDA_API_VERSION
	.align		4
        /*0000*/ 	.byte	0x04, 0x37
        /*0002*/ 	.short	(.L_339 - .L_338)
.L_338:
        /*0004*/ 	.word	0x00000082


	//----- nvinfo : EIATTR_KPARAM_INFO
	.align		4
.L_339:
        /*0008*/ 	.byte	0x04, 0x17
        /*000a*/ 	.short	(.L_341 - .L_340)
.L_340:
        /*000c*/ 	.word	0x00000000
        /*0010*/ 	.short	0x0002
        /*0012*/ 	.short	0x0010
        /*0014*/ 	.byte	0x00, 0xf5, 0x21, 0x00


	//----- nvinfo : EIATTR_KPARAM_INFO
	.align		4
.L_341:
        /*0018*/ 	.byte	0x04, 0x17
        /*001a*/ 	.short	(.L_343 - .L_342)
.L_342:
        /*001c*/ 	.word	0x00000000
        /*0020*/ 	.short	0x0001
        /*0022*/ 	.short	0x0008
        /*0024*/ 	.byte	0x00, 0xf5, 0x21, 0x00


	//----- nvinfo : EIATTR_KPARAM_INFO
	.align		4
.L_343:
        /*0028*/ 	.byte	0x04, 0x17
        /*002a*/ 	.short	(.L_345 - .L_344)
.L_344:
        /*002c*/ 	.word	0x00000000
        /*0030*/ 	.short	0x0000
        /*0032*/ 	.short	0x0000
        /*0034*/ 	.byte	0x00, 0xf0, 0x11, 0x00


	//----- nvinfo : EIATTR_SPARSE_MMA_MASK
	.align		4
.L_345:
        /*0038*/ 	.byte	0x03, 0x50
        /*003a*/ 	.short	0x0000


	//----- nvinfo : EIATTR_MAXREG_COUNT
	.align		4
        /*003c*/ 	.byte	0x03, 0x1b
        /*003e*/ 	.short	0x00ff


	//----- nvinfo : EIATTR_MERCURY_ISA_VERSION
	.align		4
        /*0040*/ 	.byte	0x03, 0x5f
        /*0042*/ 	.short	0x0101


	//----- nvinfo : EIATTR_VRC_CTA_INIT_COUNT
	.align		4
        /*0044*/ 	.byte	0x02, 0x4a
	.zero		1
	.zero		1


	//----- nvinfo : EIATTR_EXIT_INSTR_OFFSETS
	.align		4
        /*0048*/ 	.byte	0x04, 0x1c
        /*004a*/ 	.short	(.L_347 - .L_346)


	//   ....[0]....
.L_346:
        /*004c*/ 	.word	0x00000070


	//   ....[1]....
        /*0050*/ 	.word	0x00000100


	//----- nvinfo : EIATTR_CBANK_PARAM_SIZE
	.align		4
.L_347:
        /*0054*/ 	.byte	0x03, 0x19
        /*0056*/ 	.short	0x0018


	//----- nvinfo : EIATTR_PARAM_CBANK
	.align		4
        /*0058*/ 	.byte	0x04, 0x0a
        /*005a*/ 	.short	(.L_349 - .L_348)
	.align		4
.L_348:
        /*005c*/ 	.word	index@(.nv.constant0._Z27init_smallest_edges_weightsiPiS_)
        /*0060*/ 	.short	0x0380
        /*0062*/ 	.short	0x0018


	//----- nvinfo : EIATTR_SW_WAR
	.align		4
.L_349:
        /*0064*/ 	.byte	0x04, 0x36
        /*0066*/ 	.short	(.L_351 - .L_350)
.L_350:
        /*0068*/ 	.word	0x00000008
.L_351:


//--------------------- .nv.info._Z19get_bipartite_graphiiP4edgeP10b_vertex_aP10b_vertex_bP6b_edge --------------------------
	.section	.nv.info._Z19get_bipartite_graphiiP4edgeP10b_vertex_aP10b_vertex_bP6b_edge,"",@"SHT_CUDA_INFO"
	.sectionflags	@""
	.align	4


	//----- nvinfo : EIATTR_CUDA_API_VERSION
	.align		4
        /*0000*/ 	.byte	0x04, 0x37
        /*0002*/ 	.short	(.L_353 - .L_352)
.L_352:
        /*0004*/ 	.word	0x00000082


	//----- nvinfo : EIATTR_KPARAM_INFO
	.align		4
.L_353:
        /*0008*/ 	.byte	0x04, 0x17
        /*000a*/ 	.short	(.L_355 - .L_354)
.L_354:
        /*000c*/ 	.word	0x00000000
        /*0010*/ 	.short	0x0005
        /*0012*/ 	.short	0x0020
        /*0014*/ 	.byte	0x00, 0xf5, 0x21, 0x00


	//----- nvinfo : EIATTR_KPARAM_INFO
	.align		4
.L_355:
        /*0018*/ 	.byte	0x04, 0x17
        /*001a*/ 	.short	(.L_357 - .L_356)
.L_356:
        /*001c*/ 	.word	0x00000000
        /*0020*/ 	.short	0x0004
        /*0022*/ 	.short	0x0018
        /*0024*/ 	.byte	0x00, 0xf5, 0x21, 0x00


	//----- nvinfo : EIATTR_KPARAM_INFO
	.align		4
.L_357:
        /*0028*/ 	.byte	0x04, 0x17
        /*002a*/ 	.short	(.L_359 - .L_358)
.L_358:
        /*002c*/ 	.word	0x00000000
        /*0030*/ 	.short	0x0003
        /*0032*/ 	.short	0x0010
        /*0034*/ 	.byte	0x00, 0xf5, 0x21, 0x00


	//----- nvinfo : EIATTR_KPARAM_INFO
	.align		4
.L_359:
        /*0038*/ 	.byte	0x04, 0x17
        /*003a*/ 	.short	(.L_361 - .L_360)
.L_360:
        /*003c*/ 	.word	0x00000000
        /*0040*/ 	.short	0x0002
        /*0042*/ 	.short	0x0008
        /*0044*/ 	.byte	0x00, 0xf5, 0x21, 0x00


	//----- nvinfo : EIATTR_KPARAM_INFO
	.align		4
.L_361:
        /*0048*/ 	.byte	0x04, 0x17
        /*004a*/ 	.short	(.L_363 - .L_362)
.L_362:
        /*004c*/ 	.word	0x00000000
        /*0050*/ 	.short	0x0001
        /*0052*/ 	.short	0x0004
        /*0054*/ 	.byte	0x00, 0xf0, 0x11, 0x00


	//----- nvinfo : EIATTR_KPARAM_INFO
	.align		4
.L_363:
        /*0058*/ 	.byte	0x04, 0x17
        /*005a*/ 	.short	(.L_365 - .L_364)
.L_364:
        /*005c*/ 	.word	0x00000000
        /*0060*/ 	.short	0x0000
        /*0062*/ 	.short	0x0000
        /*0064*/ 	.byte	0x00, 0xf0, 0x11, 0x00


	//----- nvinfo : EIATTR_SPARSE_MMA_MASK
	.align		4
.L_365:
        /*0068*/ 	.byte	0x03, 0x50
        /*006a*/ 	.short	0x0000


	//----- nvinfo : EIATTR_MAXREG_COUNT
	.align		4
        /*006c*/ 	.byte	0x03, 0x1b
        /*006e*/ 	.short	0x00ff


	//----- nvinfo : EIATTR_MERCURY_ISA_VERSION
	.align		4
        /*0070*/ 	.byte	0x03, 0x5f
        /*0072*/ 	.short	0x0101


	//----- nvinfo : EIATTR_VRC_CTA_INIT_COUNT
	.align		4
        /*0074*/ 	.byte	0x02, 0x4a
	.zero		1
	.zero		1


	//----- nvinfo : EIATTR_EXIT_INSTR_OFFSETS
	.align		4
        /*0078*/ 	.byte	0x04, 0x1c
        /*007a*/ 	.short	(.L_367 - .L_366)


	//   ....[0]....
.L_366:
        /*007c*/ 	.word	0x00000070


	//   ....[1]....
        /*0080*/ 	.word	0x00000200


	//   ....[2]....
        /*0084*/ 	.word	0x00000240


	//----- nvinfo : EIATTR_CBANK_PARAM_SIZE
	.align		4
.L_367:
        /*0088*/ 	.byte	0x03, 0x19
        /*008a*/ 	.short	0x0028


	//----- nvinfo : EIATTR_PARAM_CBANK
	.align		4
        /*008c*/ 	.byte	0x04, 0x0a
        /*008e*/ 	.short	(.L_369 - .L_368)
	.align		4
.L_368:
        /*0090*/ 	.word	index@(.nv.constant0._Z19get_bipartite_graphiiP4edgeP10b_vertex_aP10b_vertex_bP6b_edge)
        /*0094*/ 	.short	0x0380
        /*0096*/ 	.short	0x0028


	//----- nvinfo : EIATTR_SW_WAR
	.align		4
.L_369:
        /*0098*/ 	.byte	0x04, 0x36
        /*009a*/ 	.short	(.L_371 - .L_370)
.L_370:
        /*009c*/ 	.word	0x00000008
.L_371:


//--------------------- .nv.callgraph             --------------------------
	.section	.nv.callgraph,"",@"SHT_CUDA_CALLGRAPH"
	.align	4
	.sectionentsize	8
	.align		4
        /*0000*/ 	.word	0x00000000
	.align		4
        /*0004*/ 	.word	0xffffffff
	.align		4
        /*0008*/ 	.word	0x00000000
	.align		4
        /*000c*/ 	.word	0xfffffffe
	.align		4
        /*0010*/ 	.word	0x00000000
	.align		4
        /*0014*/ 	.word	0xfffffffd
	.align		4
        /*0018*/ 	.word	0x00000000
	.align		4
        /*001c*/ 	.word	0xfffffffc


//--------------------- .text._Z18get_super_verticesiP10strut_edgeP14strut_u_vertexPi --------------------------
	.section	.text._Z18get_super_verticesiP10strut_edgeP14strut_u_vertexPi,"ax",@progbits
	.align	128
        .global         _Z18get_super_verticesiP10strut_edgeP14strut_u_vertexPi
        .type           _Z18get_super_verticesiP10strut_edgeP14strut_u_vertexPi,@function
        .size           _Z18get_super_verticesiP10strut_edgeP14strut_u_vertexPi,(.L_x_22 - _Z18get_super_verticesiP10strut_edgeP14strut_u_vertexPi)
        .other          _Z18get_super_verticesiP10strut_edgeP14strut_u_vertexPi,@"STO_CUDA_ENTRY STV_DEFAULT"
_Z18get_super_verticesiP10strut_edgeP14strut_u_vertexPi:
.text._Z18get_super_verticesiP10strut_edgeP14strut_u_vertexPi:
[----:B------:R-:W-:Y:S01]  /*0000*/  LDC R1, c[0x0][0x37c] ;  /* 0x0000df00ff017b82 */ /* 0x000fe20000000800 */
[----:B------:R-:W0:Y:S07]  /*0010*/  S2R R9, SR_TID.X ;  /* 0x0000000000097919 */ /* 0x000e2e0000002100 */
[----:B------:R-:W0:Y:S01]  /*0020*/  S2UR UR4, SR_CTAID.X ;  /* 0x00000000000479c3 */ /* 0x000e220000002500 */
[----:B------:R-:W1:Y:S07]  /*0030*/  LDCU UR5, c[0x0][0x380] ;  /* 0x00007000ff0577ac */ /* 0x000e6e0008000800 */
[----:B------:R-:W0:Y:S02]  /*0040*/  LDC R0, c[0x0][0x360] ;  /* 0x0000d800ff007b82 */ /* 0x000e240000000800 */
[----:B0-----:R-:W-:-:S05]  /*0050*/  IMAD R9, R0, UR4, R9 ;  /* 0x0000000400097c24 */ /* 0x001fca000f8e0209 */
[----:B-1----:R-:W-:-:S13]  /*0060*/  ISETP.GE.AND P0, PT, R9, UR5, PT ;  /* 0x0000000509007c0c */ /* 0x002fda000bf06270 */
[----:B------:R-:W-:Y:S05]  /*0070*/  @P0 EXIT ;  /* 0x000000000000094d */ /* 0x000fea0003800000 */
[----:B------:R-:W0:Y:S01]  /*0080*/  LDC.64 R6, c[0x0][0x388] ;  /* 0x0000e200ff067b82 */ /* 0x000e220000000a00 */
[----:B------:R-:W1:Y:S07]  /*0090*/  LDCU.64 UR4, c[0x0][0x358] ;  /* 0x00006b00ff0477ac */ /* 0x000e6e0008000a00 */
[----:B------:R-:W2:Y:S01]  /*00a0*/  LDC.64 R4, c[0x0][0x390] ;  /* 0x0000e400ff047b82 */ /* 0x000ea20000000a00 */
[----:B0-----:R-:W-:-:S05]  /*00b0*/  IMAD.WIDE R2, R9, 0xc, R6 ;  /* 0x0000000c09027825 */ /* 0x001fca00078e0206 */
[----:B-1----:R-:W2:Y:S04]  /*00c0*/  LDG.E R11, desc[UR4][R2.64+0x4] ;  /* 0x00000404020b7981 */ /* 0x002ea8000c1e1900 */
[----:B------:R-:W3:Y:S01]  /*00d0*/  LDG.E R15, desc[UR4][R2.64] ;  /* 0x00000004020f7981 */ /* 0x000ee2000c1e1900 */
[----:B--2---:R-:W-:Y:S02]  /*00e0*/  IMAD.WIDE R4, R11, 0x10, R4 ;  /* 0x000000100b047825 */ /* 0x004fe400078e0204 */
[----:B------:R-:W0:Y:S03]  /*00f0*/  LDC.64 R10, c[0x0][0x398] ;  /* 0x0000e600ff0a7b82 */ /* 0x000e260000000a00 */
[----:B------:R-:W3:Y:S01]  /*0100*/  LDG.E R13, desc[UR4][R4.64+0x4] ;  /* 0x00000404040d7981 */ /* 0x000ee2000c1e1900 */
[----:B------:R-:W-:Y:S01]  /*0110*/  BSSY.RECONVERGENT B0, `(.L_x_0) ;  /* 0x0000005000007945 */ /* 0x000fe20003800200 */
[----:B---3--:R-:W-:-:S02]  /*0120*/  ISETP.NE.AND P0, PT, R13, R15, PT ;  /* 0x0000000f0d00720c */ /* 0x008fc40003f05270 */
[----:B------:R-:W-:-:S11]  /*0130*/  MOV R0, R13 ;  /* 0x0000000d00007202 */ /* 0x000fd60000000f00 */
[----:B0-----:R-:W-:Y:S05]  /*0140*/  @P0 BRA `(.L_x_1) ;  /* 0x0000000000040947 */ /* 0x001fea0003800000 */
[----:B------:R0:W5:Y:S02]  /*0150*/  LDG.E R0, desc[UR4][R4.64+0x8] ;  /* 0x0000080404007981 */ /* 0x000164000c1e1900 */
.L_x_1:
[----:B------:R-:W-:Y:S05]  /*0160*/  BSYNC.RECONVERGENT B0 ;  /* 0x0000000000007941 */ /* 0x000fea0003800200 */
.L_x_0:
[----:B-----5:R-:W-:Y:S01]  /*0170*/  ISETP.GE.AND P0, PT, R0, R15, PT ;  /* 0x0000000f0000720c */ /* 0x020fe20003f06270 */
[----:B------:R-:W-:Y:S01]  /*0180*/  BSSY.RECONVERGENT B0, `(.L_x_2) ;  /* 0x0000011000007945 */ /* 0x000fe20003800200 */
[----:B------:R-:W-:-:S11]  /*0190*/  IMAD.WIDE R10, R9, 0x4, R10 ;  /* 0x00000004090a7825 */ /* 0x000fd600078e020a */
[----:B------:R-:W-:Y:S05]  /*01a0*/  @P0 BRA `(.L_x_3) ;  /* 0x0000000000380947 */ /* 0x000fea0003800000 */
[----:B------:R-:W-:-:S07]  /*01b0*/  IMAD.WIDE R2, R13, 0xc, R6 ;  /* 0x0000000c0d027825 */ /* 0x000fce00078e0206 */
.L_x_4:
[----:B------:R-:W-:Y:S01]  /*01c0*/  ISETP.NE.AND P0, PT, R13, R0, PT ;  /* 0x000000000d00720c */ /* 0x000fe20003f05270 */
[----:B------:R-:W1:-:S12]  /*01d0*/  LDC.64 R8, c[0x0][0x390] ;  /* 0x0000e400ff087b82 */ /* 0x000e580000000a00 */
[----:B0-----:R-:W1:Y:S01]  /*01e0*/  @!P0 LDG.E R5, desc[UR4][R2.64+-0x8] ;  /* 0xfffff80402058981 */ /* 0x001e62000c1e1900 */
[----:B------:R-:W0:Y:S01]  /*01f0*/  @P0 LDC.64 R6, c[0x0][0x388] ;  /* 0x0000e200ff060b82 */ /* 0x000e220000000a00 */
[----:B------:R-:W-:-:S05]  /*0200*/  MOV R15, R0 ;  /* 0x00000000000f7202 */ /* 0x000fca0000000f00 */
[----:B0-----:R-:W-:-:S06]  /*0210*/  @P0 IMAD.WIDE R6, R15, 0xc, R6 ;  /* 0x0000000c0f060825 */ /* 0x001fcc00078e0206 */
[----:B------:R-:W2:Y:S01]  /*0220*/  @P0 LDG.E R7, desc[UR4][R6.64+-0x8] ;  /* 0xfffff80406070981 */ /* 0x000ea2000c1e1900 */
[----:B-1----:R-:W-:-:S05]  /*0230*/  @!P0 IMAD.WIDE R4, R5, 0x10, R8 ;  /* 0x0000001005048825 */ /* 0x002fca00078e0208 */
[----:B------:R-:W3:Y:S01]  /*0240*/  @!P0 LDG.E R0, desc[UR4][R4.64+0x8] ;  /* 0x0000080404008981 */ /* 0x000ee2000c1e1900 */
[----:B--2---:R-:W-:-:S05]  /*0250*/  @P0 IMAD.WIDE R8, R7, 0x10, R8 ;  /* 0x0000001007080825 */ /* 0x004fca00078e0208 */
[----:B------:R-:W3:Y:S02]  /*0260*/  @P0 LDG.E R0, desc[UR4][R8.64+0x4] ;  /* 0x0000040408000981 */ /* 0x000ee4000c1e1900 */
[----:B---3--:R-:W-:-:S13]  /*0270*/  ISETP.GE.AND P0, PT, R0, R15, PT ;  /* 0x0000000f0000720c */ /* 0x008fda0003f06270 */
[----:B------:R-:W-:Y:S05]  /*0280*/  @!P0 BRA `(.L_x_4) ;  /* 0xfffffffc00cc8947 */ /* 0x000fea000383ffff */
.L_x_3:
[----:B------:R-:W-:Y:S05]  /*0290*/  BSYNC.RECONVERGENT B0 ;  /* 0x0000000000007941 */ /* 0x000fea0003800200 */
.L_x_2:
[----:B------:R-:W-:Y:S01]  /*02a0*/  STG.E desc[UR4][R10.64], R15 ;  /* 0x0000000f0a007986 */ /* 0x000fe2000c101904 */
[----:B------:R-:W-:Y:S05]  /*02b0*/  EXIT ;  /* 0x000000000000794d */ /* 0x000fea0003800000 */
.L_x_5:
[----:B------:R-:W-:-:S00]  /*02c0*/  BRA `(.L_x_5) ;  /* 0xfffffffc00fc7947 */ /* 0x000fc0000383ffff */
[----:B------:R-:W-:-:S00]  /*02d0*/  NOP ;  /* 0x0000000000007918 */ /* 0x000fc00000000000 */
        /* <DEDUP_REMOVED lines=10> */
.L_x_22:


//--------------------- .text._Z16get_new_bg_edgesiPiS_P14strut_u_vertexS_P6b_edgeS_ --------------------------
	.section	.text._Z16get_new_bg_edgesiPiS_P14strut_u_vertexS_P6b_edgeS_,"ax",@progbits
	.align	128
        .global         _Z16get_new_bg_edgesiPiS_P14strut_u_vertexS_P6b_edgeS_
        .type           _Z16get_new_bg_edgesiPiS_P14strut_u_vertexS_P6b_edgeS_,@function
        .size           _Z16get_new_bg_edgesiPiS_P14strut_u_vertexS_P6b_edgeS_,(.L_x_23 - _Z16get_new_bg_edgesiPiS_P14strut_u_vertexS_P6b_edgeS_)
        .other          _Z16get_new_bg_edgesiPiS_P14strut_u_vertexS_P6b_edgeS_,@"STO_CUDA_ENTRY STV_DEFAULT"
_Z16get_new_bg_edgesiPiS_P14strut_u_vertexS_P6b_edgeS_:
.text._Z16get_new_bg_edgesiPiS_P14strut_u_vertexS_P6b_edgeS_:
        /* <DEDUP_REMOVED lines=9> */
[----:B------:R-:W1:Y:S01]  /*0090*/  LDCU.64 UR6, c[0x0][0x358] ;  /* 0x00006b00ff0677ac */ /* 0x000e620008000a00 */
[----:B0-----:R-:W-:-:S06]  /*00a0*/  IMAD.WIDE R2, R0, 0x4, R2 ;  /* 0x0000000400027825 */ /* 0x001fcc00078e0202 */
[----:B-1----:R-:W2:Y:S02]  /*00b0*/  LDG.E R2, desc[UR6][R2.64] ;  /* 0x0000000602027981 */ /* 0x002ea4000c1e1900 */
[----:B--2---:R-:W-:-:S13]  /*00c0*/  ISETP.NE.AND P0, PT, R2, 0x1, PT ;  /* 0x000000010200780c */ /* 0x004fda0003f05270 */
[----:B------:R-:W-:Y:S05]  /*00d0*/  @P0 EXIT ;  /* 0x000000000000094d */ /* 0x000fea0003800000 */
[----:B------:R-:W0:Y:S08]  /*00e0*/  LDC.64 R2, c[0x0][0x398] ;  /* 0x0000e600ff027b82 */ /* 0x000e300000000a00 */
[----:B------:R-:W1:Y:S08]  /*00f0*/  LDC.64 R6, c[0x0][0x390] ;  /* 0x0000e400ff067b82 */ /* 0x000e700000000a00 */
[----:B------:R-:W2:Y:S01]  /*0100*/  LDC.64 R4, c[0x0][0x3a0] ;  /* 0x0000e800ff047b82 */ /* 0x000ea20000000a00 */
[----:B0-----:R-:W-:-:S07]  /*0110*/  IMAD.WIDE R2, R0, 0x10, R2 ;  /* 0x0000001000027825 */ /* 0x001fce00078e0202 */
[----:B------:R-:W0:Y:S01]  /*0120*/  LDC.64 R10, c[0x0][0x3a8] ;  /* 0x0000ea00ff0a7b82 */ /* 0x000e220000000a00 */
[----:B------:R-:W2:Y:S01]  /*0130*/  LDG.E R9, desc[UR6][R2.64+0x4] ;  /* 0x0000040602097981 */ /* 0x000ea2000c1e1900 */
[----:B-1----:R-:W-:-:S06]  /*0140*/  IMAD.WIDE R6, R0, 0x4, R6 ;  /* 0x0000000400067825 */ /* 0x002fcc00078e0206 */
[----:B------:R-:W3:Y:S01]  /*0150*/  LDG.E R6, desc[UR6][R6.64] ;  /* 0x0000000606067981 */ /* 0x000ee2000c1e1900 */
[----:B--2---:R-:W-:-:S06]  /*0160*/  IMAD.WIDE R8, R9, 0x4, R4 ;  /* 0x0000000409087825 */ /* 0x004fcc00078e0204 */
[----:B------:R-:W2:Y:S01]  /*0170*/  LDG.E R9, desc[UR6][R8.64+-0x4] ;  /* 0xfffffc0608097981 */ /* 0x000ea2000c1e1900 */
[----:B---3--:R-:W-:-:S04]  /*0180*/  SHF.L.U32 R12, R6, 0x1, RZ ;  /* 0x00000001060c7819 */ /* 0x008fc800000006ff */
[C---:B------:R-:W-:Y:S02]  /*0190*/  IADD3 R15, PT, PT, R12.reuse, -0x2, RZ ;  /* 0xfffffffe0c0f7810 */ /* 0x040fe40007ffe0ff */
[----:B------:R-:W-:-:S03]  /*01a0*/  IADD3 R13, PT, PT, R12, -0x1, RZ ;  /* 0xffffffff0c0d7810 */ /* 0x000fc60007ffe0ff */
[----:B0-----:R-:W-:-:S05]  /*01b0*/  IMAD.WIDE R10, R15, 0x10, R10 ;  /* 0x000000100f0a7825 */ /* 0x001fca00078e020a */
[----:B------:R-:W-:Y:S04]  /*01c0*/  STG.E desc[UR6][R10.64+0x8], R13 ;  /* 0x0000080d0a007986 */ /* 0x000fe8000c101906 */
[----:B------:R-:W-:Y:S04]  /*01d0*/  STG.E desc[UR6][R10.64+0x4], R0 ;  /* 0x000004000a007986 */ /* 0x000fe8000c101906 */
[----:B--2---:R0:W-:Y:S04]  /*01e0*/  STG.E desc[UR6][R10.64], R9 ;  /* 0x000000090a007986 */ /* 0x0041e8000c101906 */
[----:B------:R-:W2:Y:S04]  /*01f0*/  LDG.E R17, desc[UR6][R2.64+0xc] ;  /* 0x00000c0602117981 */ /* 0x000ea8000c1e1900 */
[----:B--2---:R-:W-:Y:S04]  /*0200*/  STG.E desc[UR6][R10.64+0xc], R17 ;  /* 0x00000c110a007986 */ /* 0x004fe8000c101906 */
[----:B------:R-:W2:Y:S02]  /*0210*/  LDG.E R7, desc[UR6][R2.64+0x8] ;  /* 0x0000080602077981 */ /* 0x000ea4000c1e1900 */
[----:B--2---:R-:W-:-:S06]  /*0220*/  IMAD.WIDE R6, R7, 0x4, R4 ;  /* 0x0000000407067825 */ /* 0x004fcc00078e0204 */
[----:B------:R-:W2:Y:S04]  /*0230*/  LDG.E R7, desc[UR6][R6.64+-0x4] ;  /* 0xfffffc0606077981 */ /* 0x000ea8000c1e1900 */
[----:B------:R-:W-:Y:S04]  /*0240*/  STG.E desc[UR6][R10.64+0x14], R0 ;  /* 0x000014000a007986 */ /* 0x000fe8000c101906 */
[----:B------:R-:W-:Y:S04]  /*0250*/  STG.E desc[UR6][R10.64+0x18], R15 ;  /* 0x0000180f0a007986 */ /* 0x000fe8000c101906 */
[----:B------:R-:W-:Y:S04]  /*0260*/  STG.E desc[UR6][R10.64+0x1c], R17 ;  /* 0x00001c110a007986 */ /* 0x000fe8000c101906 */
[----:B--2---:R1:W-:Y:S04]  /*0270*/  STG.E desc[UR6][R10.64+0x10], R7 ;  /* 0x000010070a007986 */ /* 0x0043e8000c101906 */
[----:B0-----:R-:W2:Y:S01]  /*0280*/  LDG.E R9, desc[UR6][R2.64+0x4] ;  /* 0x0000040602097981 */ /* 0x001ea2000c1e1900 */
[----:B------:R-:W0:Y:S01]  /*0290*/  S2R R14, SR_LANEID ;  /* 0x00000000000e7919 */ /* 0x000e220000000000 */
[----:B--2---:R-:W-:-:S06]  /*02a0*/  IMAD.WIDE R8, R9, 0x4, R4 ;  /* 0x0000000409087825 */ /* 0x004fcc00078e0204 */
[----:B------:R-:W2:Y:S01]  /*02b0*/  LDG.E R8, desc[UR6][R8.64+-0x4] ;  /* 0xfffffc0608087981 */ /* 0x000ea2000c1e1900 */
[----:B------:R-:W3:Y:S01]  /*02c0*/  LDC.64 R12, c[0x0][0x3b0] ;  /* 0x0000ec00ff0c7b82 */ /* 0x000ee20000000a00 */
[----:B------:R-:W-:Y:S02]  /*02d0*/  VOTEU.ANY UR4, UPT, PT ;  /* 0x0000000000047886 */ /* 0x000fe400038e0100 */
[----:B------:R-:W-:-:S06]  /*02e0*/  UFLO.U32 UR4, UR4 ;  /* 0x00000004000472bd */ /* 0x000fcc00080e0000 */
[----:B0-----:R-:W-:Y:S02]  /*02f0*/  ISETP.EQ.U32.AND P0, PT, R14, UR4, PT ;  /* 0x000000040e007c0c */ /* 0x001fe4000bf02070 */
[----:B--2---:R-:W-:-:S13]  /*0300*/  CREDUX.MAX.S32 UR5, R8 ;  /* 0x00000000080572cc */ /* 0x004fda0000000200 */
[----:B-1----:R-:W-:-:S05]  /*0310*/  MOV R7, UR5 ;  /* 0x0000000500077c02 */ /* 0x002fca0008000f00 */
[----:B---3--:R-:W-:Y:S04]  /*0320*/  @P0 REDG.E.MAX.S32.STRONG.GPU desc[UR6][R12.64], R7 ;  /* 0x000000070c00098e */ /* 0x008fe8000d12e306 */
[----:B------:R-:W2:Y:S02]  /*0330*/  LDG.E R3, desc[UR6][R2.64+0x8] ;  /* 0x0000080602037981 */ /* 0x000ea4000c1e1900 */
[----:B--2---:R-:W-:-:S06]  /*0340*/  IMAD.WIDE R4, R3, 0x4, R4 ;  /* 0x0000000403047825 */ /* 0x004fcc00078e0204 */
[----:B------:R-:W2:Y:S02]  /*0350*/  LDG.E R4, desc[UR6][R4.64+-0x4] ;  /* 0xfffffc0604047981 */ /* 0x000ea4000c1e1900 */
[----:B--2---:R-:W-:-:S13]  /*0360*/  CREDUX.MAX.S32 UR4, R4 ;  /* 0x00000000040472cc */ /* 0x004fda0000000200 */
[----:B------:R-:W-:-:S05]  /*0370*/  MOV R9, UR4 ;  /* 0x0000000400097c02 */ /* 0x000fca0008000f00 */
[----:B------:R-:W-:Y:S01]  /*0380*/  @P0 REDG.E.MAX.S32.STRONG.GPU desc[UR6][R12.64], R9 ;  /* 0x000000090c00098e */ /* 0x000fe2000d12e306 */
[----:B------:R-:W-:Y:S05]  /*0390*/  EXIT ;  /* 0x000000000000794d */ /* 0x000fea0003800000 */
.L_x_6:
        /* <DEDUP_REMOVED lines=14> */
.L_x_23:


//--------------------- .text._Z12getPrefixSumPiS_i --------------------------
	.section	.text._Z12getPrefixSumPiS_i,"ax",@progbits
	.align	128
        .global         _Z12getPrefixSumPiS_i
        .type           _Z12getPrefixSumPiS_i,@function
        .size           _Z12getPrefixSumPiS_i,(.L_x_24 - _Z12getPrefixSumPiS_i)
        .other          _Z12getPrefixSumPiS_i,@"STO_CUDA_ENTRY STV_DEFAULT"
_Z12getPrefixSumPiS_i:
.text._Z12getPrefixSumPiS_i:
[----:B------:R-:W-:Y:S01]  /*0000*/  LDC R1, c[0x0][0x37c] ;  /* 0x0000df00ff017b82 */ /* 0x000fe20000000800 */
[----:B------:R-:W0:Y:S07]  /*0010*/  S2R R9, SR_TID.X ;  /* 0x0000000000097919 */ /* 0x000e2e0000002100 */
[----:B------:R-:W0:Y:S01]  /*0020*/  S2UR UR4, SR_CTAID.X ;  /* 0x00000000000479c3 */ /* 0x000e220000002500 */
[----:B------:R-:W1:Y:S07]  /*0030*/  LDCU UR6, c[0x0][0x390] ;  /* 0x00007200ff0677ac */ /* 0x000e6e0008000800 */
[----:B------:R-:W0:Y:S08]  /*0040*/  LDC R0, c[0x0][0x360] ;  /* 0x0000d800ff007b82 */ /* 0x000e300000000800 */
[----:B------:R-:W2:Y:S08]  /*0050*/  LDC.64 R6, c[0x0][0x380] ;  /* 0x0000e000ff067b82 */ /* 0x000eb00000000a00 */
[----:B------:R-:W3:Y:S01]  /*0060*/  LDC.64 R2, c[0x0][0x388] ;  /* 0x0000e200ff027b82 */ /* 0x000ee20000000a00 */
[----:B0-----:R-:W-:Y:S01]  /*0070*/  IMAD R9, R0, UR4, R9 ;  /* 0x0000000400097c24 */ /* 0x001fe2000f8e0209 */
[----:B------:R-:W0:Y:S04]  /*0080*/  LDCU.64 UR4, c[0x0][0x358] ;  /* 0x00006b00ff0477ac */ /* 0x000e280008000a00 */
[----:B-1----:R-:W-:-:S13]  /*0090*/  ISETP.GE.AND P0, PT, R9, UR6, PT ;  /* 0x0000000609007c0c */ /* 0x002fda000bf06270 */
[----:B------:R-:W-:-:S05]  /*00a0*/  @P0 IADD3 R5, PT, PT, R9, -UR6, RZ ;  /* 0x8000000609050c10 */ /* 0x000fca000fffe0ff */
[----:B--2---:R-:W-:-:S06]  /*00b0*/  @P0 IMAD.WIDE R4, R5, 0x4, R6 ;  /* 0x0000000405040825 */ /* 0x004fcc00078e0206 */
[----:B0-----:R-:W2:Y:S01]  /*00c0*/  @P0 LDG.E R5, desc[UR4][R4.64] ;  /* 0x0000000404050981 */ /* 0x001ea2000c1e1900 */
[----:B---3--:R-:W-:-:S04]  /*00d0*/  IMAD.WIDE R2, R9, 0x4, R2 ;  /* 0x0000000409027825 */ /* 0x008fc800078e0202 */
[----:B------:R-:W-:Y:S01]  /*00e0*/  IMAD.WIDE R6, R9, 0x4, R6 ;  /* 0x0000000409067825 */ /* 0x000fe200078e0206 */
[----:B--2---:R-:W-:Y:S04]  /*00f0*/  @P0 STG.E desc[UR4][R2.64], R5 ;  /* 0x0000000502000986 */ /* 0x004fe8000c101904 */
[----:B------:R-:W-:Y:S01]  /*0100*/  @!P0 STG.E desc[UR4][R2.64], RZ ;  /* 0x000000ff02008986 */ /* 0x000fe2000c101904 */
[----:B------:R-:W-:Y:S06]  /*0110*/  BAR.SYNC.DEFER_BLOCKING 0x0 ;  /* 0x0000000000007b1d */ /* 0x000fec0000010000 */
[----:B------:R-:W2:Y:S04]  /*0120*/  LDG.E R9, desc[UR4][R2.64] ;  /* 0x0000000402097981 */ /* 0x000ea8000c1e1900 */
[----:B------:R-:W2:Y:S02]  /*0130*/  LDG.E R0, desc[UR4][R6.64] ;  /* 0x0000000406007981 */ /* 0x000ea4000c1e1900 */
[----:B--2---:R-:W-:-:S05]  /*0140*/  IADD3 R9, PT, PT, R0, R9, RZ ;  /* 0x0000000900097210 */ /* 0x004fca0007ffe0ff */
[----:B------:R-:W-:Y:S01]  /*0150*/  STG.E desc[UR4][R6.64], R9 ;  /* 0x0000000906007986 */ /* 0x000fe2000c101904 */
[----:B------:R-:W-:Y:S05]  /*0160*/  EXIT ;  /* 0x000000000000794d */ /* 0x000fea0003800000 */
.L_x_7:
        /* <DEDUP_REMOVED lines=9> */
.L_x_24:


//--------------------- .text._Z10prefixCopyiPiS_ --------------------------
	.section	.text._Z10prefixCopyiPiS_,"ax",@progbits
	.align	128
        .global         _Z10prefixCopyiPiS_
        .type           _Z10prefixCopyiPiS_,@function
        .size           _Z10prefixCopyiPiS_,(.L_x_25 - _Z10prefixCopyiPiS_)
        .other          _Z10prefixCopyiPiS_,@"STO_CUDA_ENTRY STV_DEFAULT"
_Z10prefixCopyiPiS_:
.text._Z10prefixCopyiPiS_:
        /* <DEDUP_REMOVED lines=11> */
[----:B0-----:R-:W-:-:S06]  /*00b0*/  IMAD.WIDE R2, R7, 0x4, R2 ;  /* 0x0000000407027825 */ /* 0x001fcc00078e0202 */
[----:B-1----:R-:W3:Y:S01]  /*00c0*/  LDG.E R3, desc[UR4][R2.64] ;  /* 0x0000000402037981 */ /* 0x002ee2000c1e1900 */
[----:B--2---:R-:W-:-:S05]  /*00d0*/  IMAD.WIDE R4, R7, 0x4, R4 ;  /* 0x0000000407047825 */ /* 0x004fca00078e0204 */
[----:B---3--:R-:W-:Y:S01]  /*00e0*/  STG.E desc[UR4][R4.64], R3 ;  /* 0x0000000304007986 */ /* 0x008fe2000c101904 */
[----:B------:R-:W-:Y:S05]  /*00f0*/  EXIT ;  /* 0x000000000000794d */ /* 0x000fea0003800000 */
.L_x_8:
        /* <DEDUP_REMOVED lines=16> */
.L_x_25:


//--------------------- .text._Z19get_new_bg_vertex_biPiP14strut_u_vertexS_S_ --------------------------
	.section	.text._Z19get_new_bg_vertex_biPiP14strut_u_vertexS_S_,"ax",@progbits
	.align	128
        .global         _Z19get_new_bg_vertex_biPiP14strut_u_vertexS_S_
        .type           _Z19get_new_bg_vertex_biPiP14strut_u_vertexS_S_,@function
        .size           _Z19get_new_bg_vertex_biPiP14strut_u_vertexS_S_,(.L_x_26 - _Z19get_new_bg_vertex_biPiP14strut_u_vertexS_S_)
        .other          _Z19get_new_bg_vertex_biPiP14strut_u_vertexS_S_,@"STO_CUDA_ENTRY STV_DEFAULT"
_Z19get_new_bg_vertex_biPiP14strut_u_vertexS_S_:
.text._Z19get_new_bg_vertex_biPiP14strut_u_vertexS_S_:
        /* <DEDUP_REMOVED lines=10> */
[----:B------:R-:W2:Y:S08]  /*00a0*/  LDC.64 R4, c[0x0][0x390] ;  /* 0x0000e400ff047b82 */ /* 0x000eb00000000a00 */
[----:B------:R-:W3:Y:S01]  /*00b0*/  LDC.64 R8, c[0x0][0x388] ;  /* 0x0000e200ff087b82 */ /* 0x000ee20000000a00 */
[----:B0-----:R-:W-:-:S05]  /*00c0*/  IMAD.WIDE R2, R7, 0x4, R2 ;  /* 0x0000000407027825 */ /* 0x001fca00078e0202 */
[----:B-1----:R0:W-:Y:S01]  /*00d0*/  STG.E desc[UR4][R2.64], RZ ;  /* 0x000000ff02007986 */ /* 0x0021e2000c101904 */
[----:B--2---:R-:W-:Y:S01]  /*00e0*/  IMAD.WIDE R4, R7, 0x10, R4 ;  /* 0x0000001007047825 */ /* 0x004fe200078e0204 */
[----:B------:R-:W-:Y:S06]  /*00f0*/  BAR.SYNC.DEFER_BLOCKING 0x0 ;  /* 0x0000000000007b1d */ /* 0x000fec0000010000 */
[----:B------:R-:W3:Y:S04]  /*0100*/  LDG.E R7, desc[UR4][R4.64+0x4] ;  /* 0x0000040404077981 */ /* 0x000ee8000c1e1900 */
[----:B------:R-:W2:Y:S01]  /*0110*/  LDG.E R11, desc[UR4][R4.64+0x8] ;  /* 0x00000804040b7981 */ /* 0x000ea2000c1e1900 */
[----:B---3--:R-:W-:-:S04]  /*0120*/  IMAD.WIDE R6, R7, 0x4, R8 ;  /* 0x0000000407067825 */ /* 0x008fc800078e0208 */
[----:B--2---:R-:W-:Y:S02]  /*0130*/  IMAD.WIDE R8, R11, 0x4, R8 ;  /* 0x000000040b087825 */ /* 0x004fe400078e0208 */
[----:B------:R-:W2:Y:S04]  /*0140*/  LDG.E R6, desc[UR4][R6.64+-0x4] ;  /* 0xfffffc0406067981 */ /* 0x000ea8000c1e1900 */
[----:B------:R-:W2:Y:S01]  /*0150*/  LDG.E R9, desc[UR4][R8.64+-0x4] ;  /* 0xfffffc0408097981 */ /* 0x000ea2000c1e1900 */
[----:B------:R-:W1:Y:S01]  /*0160*/  LDC.64 R10, c[0x0][0x3a0] ;  /* 0x0000e800ff0a7b82 */ /* 0x000e620000000a00 */
[----:B--2---:R-:W-:-:S13]  /*0170*/  ISETP.NE.AND P0, PT, R6, R9, PT ;  /* 0x000000090600720c */ /* 0x004fda0003f05270 */
[----:B------:R-:W-:-:S05]  /*0180*/  @P0 MOV R13, 0x1 ;  /* 0x00000001000d0802 */ /* 0x000fca0000000f00 */
[----:B------:R0:W-:Y:S04]  /*0190*/  @P0 STG.E desc[UR4][R2.64], R13 ;  /* 0x0000000d02000986 */ /* 0x0001e8000c101904 */
[----:B-1----:R0:W-:Y:S01]  /*01a0*/  STG.E desc[UR4][R10.64], RZ ;  /* 0x000000ff0a007986 */ /* 0x0021e2000c101904 */
[----:B------:R-:W-:Y:S06]  /*01b0*/  BAR.SYNC.DEFER_BLOCKING 0x0 ;  /* 0x0000000000007b1d */ /* 0x000fec0000010000 */
[----:B------:R-:W2:Y:S02]  /*01c0*/  LDG.E R0, desc[UR4][R2.64] ;  /* 0x0000000402007981 */ /* 0x000ea4000c1e1900 */
[----:B--2---:R-:W-:-:S13]  /*01d0*/  ISETP.NE.AND P0, PT, R0, 0x1, PT ;  /* 0x000000010000780c */ /* 0x004fda0003f05270 */
[----:B0-----:R-:W-:Y:S05]  /*01e0*/  @P0 EXIT ;  /* 0x000000000000094d */ /* 0x001fea0003800000 */
[----:B------:R-:W0:Y:S01]  /*01f0*/  S2R R0, SR_LANEID ;  /* 0x0000000000007919 */ /* 0x000e220000000000 */
[----:B------:R-:W-:Y:S02]  /*0200*/  VOTEU.ANY UR6, UPT, PT ;  /* 0x0000000000067886 */ /* 0x000fe400038e0100 */
[----:B------:R-:W-:Y:S02]  /*0210*/  UFLO.U32 UR7, UR6 ;  /* 0x00000006000772bd */ /* 0x000fe400080e0000 */
[----:B------:R-:W1:Y:S04]  /*0220*/  POPC R3, UR6 ;  /* 0x0000000600037d09 */ /* 0x000e680008000000 */
[----:B0-----:R-:W-:-:S13]  /*0230*/  ISETP.EQ.U32.AND P0, PT, R0, UR7, PT ;  /* 0x0000000700007c0c */ /* 0x001fda000bf02070 */
[----:B-1----:R-:W-:Y:S01]  /*0240*/  @P0 REDG.E.ADD.STRONG.GPU desc[UR4][R10.64], R3 ;  /* 0x000000030a00098e */ /* 0x002fe2000c12e104 */
[----:B------:R-:W-:Y:S05]  /*0250*/  EXIT ;  /* 0x000000000000794d */ /* 0x000fea0003800000 */
.L_x_9:
        /* <DEDUP_REMOVED lines=10> */
.L_x_26:


//--------------------- .text._Z19super_vertices_initiPi --------------------------
	.section	.text._Z19super_vertices_initiPi,"ax",@progbits
	.align	128
        .global         _Z19super_vertices_initiPi
        .type           _Z19super_vertices_initiPi,@function
        .size           _Z19super_vertices_initiPi,(.L_x_27 - _Z19super_vertices_initiPi)
        .other          _Z19super_vertices_initiPi,@"STO_CUDA_ENTRY STV_DEFAULT"
_Z19super_vertices_initiPi:
.text._Z19super_vertices_initiPi:
        /* <DEDUP_REMOVED lines=10> */
[C---:B------:R-:W-:Y:S01]  /*00a0*/  IADD3 R7, PT, PT, R5.reuse, 0x1, RZ ;  /* 0x0000000105077810 */ /* 0x040fe20007ffe0ff */
[----:B0-----:R-:W-:-:S05]  /*00b0*/  IMAD.WIDE R2, R5, 0x4, R2 ;  /* 0x0000000405027825 */ /* 0x001fca00078e0202 */
[----:B-1----:R-:W-:Y:S01]  /*00c0*/  STG.E desc[UR4][R2.64], R7 ;  /* 0x0000000702007986 */ /* 0x002fe2000c101904 */
[----:B------:R-:W-:Y:S05]  /*00d0*/  EXIT ;  /* 0x000000000000794d */ /* 0x000fea0003800000 */
.L_x_10:
        /* <DEDUP_REMOVED lines=10> */
.L_x_27:


//--------------------- .text._Z17get_zero_diff_numiP14strut_u_vertexPi --------------------------
	.section	.text._Z17get_zero_diff_numiP14strut_u_vertexPi,"ax",@progbits
	.align	128
        .global         _Z17get_zero_diff_numiP14strut_u_vertexPi
        .type           _Z17get_zero_diff_numiP14strut_u_vertexPi,@function
        .size           _Z17get_zero_diff_numiP14strut_u_vertexPi,(.L_x_28 - _Z17get_zero_diff_numiP14strut_u_vertexPi)
        .other          _Z17get_zero_diff_numiP14strut_u_vertexPi,@"STO_CUDA_ENTRY STV_DEFAULT"
_Z17get_zero_diff_numiP14strut_u_vertexPi:
.text._Z17get_zero_diff_numiP14strut_u_vertexPi:
        /* <DEDUP_REMOVED lines=14> */
[----:B------:R-:W0:Y:S01]  /*00e0*/  S2R R0, SR_LANEID ;  /* 0x0000000000007919 */ /* 0x000e220000000000 */
[----:B------:R-:W1:Y:S01]  /*00f0*/  LDC.64 R2, c[0x0][0x390] ;  /* 0x0000e400ff027b82 */ /* 0x000e620000000a00 */
[----:B------:R-:W-:Y:S02]  /*0100*/  VOTEU.ANY UR6, UPT, PT ;  /* 0x0000000000067886 */ /* 0x000fe400038e0100 */
[----:B------:R-:W-:Y:S02]  /*0110*/  UFLO.U32 UR7, UR6 ;  /* 0x00000006000772bd */ /* 0x000fe400080e0000 */
[----:B------:R-:W1:Y:S04]  /*0120*/  POPC R5, UR6 ;  /* 0x0000000600057d09 */ /* 0x000e680008000000 */
[----:B0-----:R-:W-:-:S13]  /*0130*/  ISETP.EQ.U32.AND P0, PT, R0, UR7, PT ;  /* 0x0000000700007c0c */ /* 0x001fda000bf02070 */
[----:B-1----:R-:W-:Y:S01]  /*0140*/  @P0 REDG.E.ADD.STRONG.GPU desc[UR4][R2.64], R5 ;  /* 0x000000050200098e */ /* 0x002fe2000c12e104 */
[----:B------:R-:W-:Y:S05]  /*0150*/  EXIT ;  /* 0x000000000000794d */ /* 0x000fea0003800000 */
.L_x_11:
        /* <DEDUP_REMOVED lines=10> */
.L_x_28:


//--------------------- .text._Z20get_strut_u_verticesiP6b_edgeP14strut_u_vertex --------------------------
	.section	.text._Z20get_strut_u_verticesiP6b_edgeP14strut_u_vertex,"ax",@progbits
	.align	128
        .global         _Z20get_strut_u_verticesiP6b_edgeP14strut_u_vertex
        .type           _Z20get_strut_u_verticesiP6b_edgeP14strut_u_vertex,@function
        .size           _Z20get_strut_u_verticesiP6b_edgeP14strut_u_vertex,(.L_x_29 - _Z20get_strut_u_verticesiP6b_edgeP14strut_u_vertex)
        .other          _Z20get_strut_u_verticesiP6b_edgeP14strut_u_vertex,@"STO_CUDA_ENTRY STV_DEFAULT"
_Z20get_strut_u_verticesiP6b_edgeP14strut_u_vertex:
.text._Z20get_strut_u_verticesiP6b_edgeP14strut_u_vertex:
[----:B------:R-:W-:Y:S01]  /*0000*/  LDC R1, c[0x0][0x37c] ;  /* 0x0000df00ff017b82 */ /* 0x000fe20000000800 */
[----:B------:R-:W0:Y:S07]  /*0010*/  S2R R3, SR_TID.X ;  /* 0x0000000000037919 */ /* 0x000e2e0000002100 */
[----:B------:R-:W0:Y:S01]  /*0020*/  S2UR UR4, SR_CTAID.X ;  /* 0x00000000000479c3 */ /* 0x000e220000002500 */
[----:B------:R-:W1:Y:S07]  /*0030*/  LDCU UR5, c[0x0][0x380] ;  /* 0x00007000ff0577ac */ /* 0x000e6e0008000800 */
[----:B------:R-:W0:Y:S02]  /*0040*/  LDC R0, c[0x0][0x360] ;  /* 0x0000d800ff007b82 */ /* 0x000e240000000800 */
[----:B0-----:R-:W-:-:S05]  /*0050*/  IMAD R3, R0, UR4, R3 ;  /* 0x0000000400037c24 */ /* 0x001fca000f8e0203 */
[----:B------:R-:W-:-:S04]  /*0060*/  LOP3.LUT R0, R3, 0x1, RZ, 0xc0, !PT ;  /* 0x0000000103007812 */ /* 0x000fc800078ec0ff */
[----:B------:R-:W-:-:S04]  /*0070*/  ISETP.NE.U32.AND P0, PT, R0, 0x1, PT ;  /* 0x000000010000780c */ /* 0x000fc80003f05070 */
[----:B-1----:R-:W-:-:S13]  /*0080*/  ISETP.GE.OR P0, PT, R3, UR5, !P0 ;  /* 0x0000000503007c0c */ /* 0x002fda000c706670 */
[----:B------:R-:W-:Y:S05]  /*0090*/  @P0 EXIT ;  /* 0x000000000000094d */ /* 0x000fea0003800000 */
[----:B------:R-:W0:Y:S01]  /*00a0*/  LDC.64 R6, c[0x0][0x388] ;  /* 0x0000e200ff067b82 */ /* 0x000e220000000a00 */
[----:B------:R-:W1:Y:S07]  /*00b0*/  LDCU.64 UR4, c[0x0][0x358] ;  /* 0x00006b00ff0477ac */ /* 0x000e6e0008000a00 */
[----:B------:R-:W2:Y:S01]  /*00c0*/  LDC.64 R8, c[0x0][0x390] ;  /* 0x0000e400ff087b82 */ /* 0x000ea20000000a00 */
[----:B0-----:R-:W-:-:S05]  /*00d0*/  IMAD.WIDE R2, R3, 0x10, R6 ;  /* 0x0000001003027825 */ /* 0x001fca00078e0206 */
[----:B-1----:R-:W2:Y:S04]  /*00e0*/  LDG.E R5, desc[UR4][R2.64+0x4] ;  /* 0x0000040402057981 */ /* 0x002ea8000c1e1900 */
[----:B------:R-:W3:Y:S01]  /*00f0*/  LDG.E R11, desc[UR4][R2.64] ;  /* 0x00000004020b7981 */ /* 0x000ee2000c1e1900 */
[----:B--2---:R-:W-:-:S05]  /*0100*/  IMAD.WIDE R4, R5, 0x10, R8 ;  /* 0x0000001005047825 */ /* 0x004fca00078e0208 */
[----:B---3--:R-:W-:Y:S04]  /*0110*/  STG.E desc[UR4][R4.64+0x4], R11 ;  /* 0x0000040b04007986 */ /* 0x008fe8000c101904 */
[----:B------:R-:W2:Y:S04]  /*0120*/  LDG.E R13, desc[UR4][R2.64+0x8] ;  /* 0x00000804020d7981 */ /* 0x000ea8000c1e1900 */
[----:B------:R-:W3:Y:S01]  /*0130*/  LDG.E R15, desc[UR4][R2.64+0x4] ;  /* 0x00000404020f7981 */ /* 0x000ee2000c1e1900 */
[----:B--2---:R-:W-:-:S06]  /*0140*/  IMAD.WIDE R6, R13, 0x10, R6 ;  /* 0x000000100d067825 */ /* 0x004fcc00078e0206 */
[----:B------:R-:W2:Y:S01]  /*0150*/  LDG.E R7, desc[UR4][R6.64] ;  /* 0x0000000406077981 */ /* 0x000ea2000c1e1900 */
[----:B---3--:R-:W-:-:S05]  /*0160*/  IMAD.WIDE R8, R15, 0x10, R8 ;  /* 0x000000100f087825 */ /* 0x008fca00078e0208 */
[----:B--2---:R-:W-:Y:S04]  /*0170*/  STG.E desc[UR4][R8.64+0x8], R7 ;  /* 0x0000080708007986 */ /* 0x004fe8000c101904 */
[----:B------:R-:W2:Y:S04]  /*0180*/  LDG.E R13, desc[UR4][R2.64+0xc] ;  /* 0x00000c04020d7981 */ /* 0x000ea8000c1e1900 */
[----:B--2---:R-:W-:Y:S01]  /*0190*/  STG.E desc[UR4][R8.64+0xc], R13 ;  /* 0x00000c0d08007986 */ /* 0x004fe2000c101904 */
[----:B------:R-:W-:Y:S05]  /*01a0*/  EXIT ;  /* 0x000000000000794d */ /* 0x000fea0003800000 */
.L_x_12:
        /* <DEDUP_REMOVED lines=13> */
.L_x_29:


//--------------------- .text._Z18get_strut_u_degreeiP10strut_edgeP14strut_u_vertex --------------------------
	.section	.text._Z18get_strut_u_degreeiP10strut_edgeP14strut_u_vertex,"ax",@progbits
	.align	128
        .global         _Z18get_strut_u_degreeiP10strut_edgeP14strut_u_vertex
        .type           _Z18get_strut_u_degreeiP10strut_edgeP14strut_u_vertex,@function
        .size           _Z18get_strut_u_degreeiP10strut_edgeP14strut_u_vertex,(.L_x_30 - _Z18get_strut_u_degreeiP10strut_edgeP14strut_u_vertex)
        .other          _Z18get_strut_u_degreeiP10strut_edgeP14strut_u_vertex,@"STO_CUDA_ENTRY STV_DEFAULT"
_Z18get_strut_u_degreeiP10strut_edgeP14strut_u_vertex:
.text._Z18get_strut_u_degreeiP10strut_edgeP14strut_u_vertex:
        /* <DEDUP_REMOVED lines=11> */
[----:B------:R-:W0:Y:S01]  /*00b0*/  LDC.64 R4, c[0x0][0x390] ;  /* 0x0000e400ff047b82 */ /* 0x000e220000000a00 */
[----:B-1----:R-:W0:Y:S01]  /*00c0*/  LDG.E R3, desc[UR4][R2.64+0x4] ;  /* 0x0000040402037981 */ /* 0x002e22000c1e1900 */
[----:B------:R-:W-:Y:S02]  /*00d0*/  HFMA2 R7, -RZ, RZ, 0, 5.9604644775390625e-08 ;  /* 0x00000001ff077431 */ /* 0x000fe400000001ff */
[----:B0-----:R-:W-:-:S05]  /*00e0*/  IMAD.WIDE R4, R3, 0x10, R4 ;  /* 0x0000001003047825 */ /* 0x001fca00078e0204 */
[----:B------:R-:W-:Y:S01]  /*00f0*/  REDG.E.ADD.STRONG.GPU desc[UR4][R4.64], R7 ;  /* 0x000000070400798e */ /* 0x000fe2000c12e104 */
[----:B------:R-:W-:Y:S05]  /*0100*/  EXIT ;  /* 0x000000000000794d */ /* 0x000fea0003800000 */
.L_x_13:
        /* <DEDUP_REMOVED lines=15> */
.L_x_30:


//--------------------- .text._Z12strut_u_initiP14strut_u_vertex --------------------------
	.section	.text._Z12strut_u_initiP14strut_u_vertex,"ax",@progbits
	.align	128
        .global         _Z12strut_u_initiP14strut_u_vertex
        .type           _Z12strut_u_initiP14strut_u_vertex,@function
        .size           _Z12strut_u_initiP14strut_u_vertex,(.L_x_31 - _Z12strut_u_initiP14strut_u_vertex)
        .other          _Z12strut_u_initiP14strut_u_vertex,@"STO_CUDA_ENTRY STV_DEFAULT"
_Z12strut_u_initiP14strut_u_vertex:
.text._Z12strut_u_initiP14strut_u_vertex:
        /* <DEDUP_REMOVED lines=10> */
[----:B0-----:R-:W-:-:S05]  /*00a0*/  IMAD.WIDE R2, R5, 0x10, R2 ;  /* 0x0000001005027825 */ /* 0x001fca00078e0202 */
[----:B-1----:R-:W-:Y:S01]  /*00b0*/  STG.E desc[UR4][R2.64], RZ ;  /* 0x000000ff02007986 */ /* 0x002fe2000c101904 */
[----:B------:R-:W-:Y:S05]  /*00c0*/  EXIT ;  /* 0x000000000000794d */ /* 0x000fea0003800000 */
.L_x_14:
        /* <DEDUP_REMOVED lines=11> */
.L_x_31:


//--------------------- .text._Z15get_strut_edgesiPiP6b_edgeP10strut_edge --------------------------
	.section	.text._Z15get_strut_edgesiPiP6b_edgeP10strut_edge,"ax",@progbits
	.align	128
        .global         _Z15get_strut_edgesiPiP6b_edgeP10strut_edge
        .type           _Z15get_strut_edgesiPiP6b_edgeP10strut_edge,@function
        .size           _Z15get_strut_edgesiPiP6b_edgeP10strut_edge,(.L_x_32 - _Z15get_strut_edgesiPiP6b_edgeP10strut_edge)
        .other          _Z15get_strut_edgesiPiP6b_edgeP10strut_edge,@"STO_CUDA_ENTRY STV_DEFAULT"
_Z15get_strut_edgesiPiP6b_edgeP10strut_edge:
.text._Z15get_strut_edgesiPiP6b_edgeP10strut_edge:
        /* <DEDUP_REMOVED lines=10> */
[----:B------:R-:W-:-:S06]  /*00a0*/  IADD3 R13, PT, PT, R7, 0x1, RZ ;  /* 0x00000001070d7810 */ /* 0x000fcc0007ffe0ff */
[----:B------:R-:W2:Y:S08]  /*00b0*/  LDC.64 R4, c[0x0][0x388] ;  /* 0x0000e200ff047b82 */ /* 0x000eb00000000a00 */
[----:B------:R-:W3:Y:S01]  /*00c0*/  LDC.64 R10, c[0x0][0x390] ;  /* 0x0000e400ff0a7b82 */ /* 0x000ee20000000a00 */
[----:B0-----:R-:W-:-:S05]  /*00d0*/  IMAD.WIDE R2, R7, 0xc, R2 ;  /* 0x0000000c07027825 */ /* 0x001fca00078e0202 */
[----:B-1----:R-:W-:Y:S01]  /*00e0*/  STG.E desc[UR4][R2.64], R13 ;  /* 0x0000000d02007986 */ /* 0x002fe2000c101904 */
[----:B--2---:R-:W-:-:S05]  /*00f0*/  IMAD.WIDE R4, R7, 0x4, R4 ;  /* 0x0000000407047825 */ /* 0x004fca00078e0204 */
[----:B------:R-:W3:Y:S02]  /*0100*/  LDG.E R7, desc[UR4][R4.64] ;  /* 0x0000000404077981 */ /* 0x000ee4000c1e1900 */
[----:B---3--:R-:W-:-:S06]  /*0110*/  IMAD.WIDE R6, R7, 0x10, R10 ;  /* 0x0000001007067825 */ /* 0x008fcc00078e020a */
[----:B------:R-:W2:Y:S04]  /*0120*/  LDG.E R7, desc[UR4][R6.64+0x4] ;  /* 0x0000040406077981 */ /* 0x000ea8000c1e1900 */
[----:B--2---:R-:W-:Y:S04]  /*0130*/  STG.E desc[UR4][R2.64+0x4], R7 ;  /* 0x0000040702007986 */ /* 0x004fe8000c101904 */
[----:B------:R-:W2:Y:S02]  /*0140*/  LDG.E R9, desc[UR4][R4.64] ;  /* 0x0000000404097981 */ /* 0x000ea4000c1e1900 */
[----:B--2---:R-:W-:-:S06]  /*0150*/  IMAD.WIDE R8, R9, 0x10, R10 ;  /* 0x0000001009087825 */ /* 0x004fcc00078e020a */
[----:B------:R-:W2:Y:S02]  /*0160*/  LDG.E R9, desc[UR4][R8.64+0x8] ;  /* 0x0000080408097981 */ /* 0x000ea4000c1e1900 */
[----:B--2---:R-:W-:-:S06]  /*0170*/  IMAD.WIDE R10, R9, 0x10, R10 ;  /* 0x00000010090a7825 */ /* 0x004fcc00078e020a */
[----:B------:R-:W2:Y:S04]  /*0180*/  LDG.E R11, desc[UR4][R10.64] ;  /* 0x000000040a0b7981 */ /* 0x000ea8000c1e1900 */
[----:B--2---:R-:W-:Y:S01]  /*0190*/  STG.E desc[UR4][R2.64+0x8], R11 ;  /* 0x0000080b02007986 */ /* 0x004fe2000c101904 */
[----:B------:R-:W-:Y:S05]  /*01a0*/  EXIT ;  /* 0x000000000000794d */ /* 0x000fea0003800000 */
.L_x_15:
        /* <DEDUP_REMOVED lines=13> */
.L_x_32:


//--------------------- .text._Z11get_num_mstiPbPi --------------------------
	.section	.text._Z11get_num_mstiPbPi,"ax",@progbits
	.align	128
        .global         _Z11get_num_mstiPbPi
        .type           _Z11get_num_mstiPbPi,@function
        .size           _Z11get_num_mstiPbPi,(.L_x_33 - _Z11get_num_mstiPbPi)
        .other          _Z11get_num_mstiPbPi,@"STO_CUDA_ENTRY STV_DEFAULT"
_Z11get_num_mstiPbPi:
.text._Z11get_num_mstiPbPi:
        /* <DEDUP_REMOVED lines=9> */
[----:B------:R-:W0:Y:S01]  /*0090*/  LDCU.64 UR4, c[0x0][0x358] ;  /* 0x00006b00ff0477ac */ /* 0x000e220008000a00 */
[----:B------:R-:W1:Y:S02]  /*00a0*/  LDCU.64 UR6, c[0x0][0x388] ;  /* 0x00007100ff0677ac */ /* 0x000e640008000a00 */
[C---:B-1----:R-:W-:Y:S01]  /*00b0*/  IADD3 R4, P0, PT, R0.reuse, UR6, RZ ;  /* 0x0000000600047c10 */ /* 0x042fe2000ff1e0ff */
[----:B0-----:R0:W-:Y:S03]  /*00c0*/  STG.E desc[UR4][R2.64], RZ ;  /* 0x000000ff02007986 */ /* 0x0011e6000c101904 */
[----:B------:R-:W-:Y:S01]  /*00d0*/  LEA.HI.X.SX32 R5, R0, UR7, 0x1, P0 ;  /* 0x0000000700057c11 */ /* 0x000fe200080f0eff */
[----:B------:R-:W-:Y:S06]  /*00e0*/  BAR.SYNC.DEFER_BLOCKING 0x0 ;  /* 0x0000000000007b1d */ /* 0x000fec0000010000 */
[----:B------:R-:W2:Y:S02]  /*00f0*/  LDG.E.U8 R4, desc[UR4][R4.64] ;  /* 0x0000000404047981 */ /* 0x000ea4000c1e1100 */
        /* <DEDUP_REMOVED lines=9> */
.L_x_16:
        /* <DEDUP_REMOVED lines=15> */
.L_x_33:


//--------------------- .text._Z13get_mst_edgesiPiP6b_edgePb --------------------------
	.section	.text._Z13get_mst_edgesiPiP6b_edgePb,"ax",@progbits
	.align	128
        .global         _Z13get_mst_edgesiPiP6b_edgePb
        .type           _Z13get_mst_edgesiPiP6b_edgePb,@function
        .size           _Z13get_mst_edgesiPiP6b_edgePb,(.L_x_34 - _Z13get_mst_edgesiPiP6b_edgePb)
        .other          _Z13get_mst_edgesiPiP6b_edgePb,@"STO_CUDA_ENTRY STV_DEFAULT"
_Z13get_mst_edgesiPiP6b_edgePb:
.text._Z13get_mst_edgesiPiP6b_edgePb:
        /* <DEDUP_REMOVED lines=11> */
[----:B-1----:R-:W2:Y:S02]  /*00b0*/  LDG.E R5, desc[UR4][R2.64] ;  /* 0x0000000402057981 */ /* 0x002ea4000c1e1900 */
[----:B--2---:R-:W-:-:S13]  /*00c0*/  ISETP.NE.AND P0, PT, R5, -0x1, PT ;  /* 0xffffffff0500780c */ /* 0x004fda0003f05270 */
[----:B------:R-:W-:Y:S05]  /*00d0*/  @!P0 EXIT ;  /* 0x000000000000894d */ /* 0x000fea0003800000 */
[----:B------:R-:W0:Y:S01]  /*00e0*/  LDC.64 R2, c[0x0][0x390] ;  /* 0x0000e400ff027b82 */ /* 0x000e220000000a00 */
[----:B------:R-:W1:Y:S01]  /*00f0*/  LDCU.64 UR6, c[0x0][0x398] ;  /* 0x00007300ff0677ac */ /* 0x000e620008000a00 */
[----:B0-----:R-:W-:-:S06]  /*0100*/  IMAD.WIDE R2, R5, 0x10, R2 ;  /* 0x0000001005027825 */ /* 0x001fcc00078e0202 */
[----:B------:R-:W1:Y:S01]  /*0110*/  LDG.E R2, desc[UR4][R2.64+0x4] ;  /* 0x0000040402027981 */ /* 0x000e62000c1e1900 */
[----:B------:R-:W-:Y:S01]  /*0120*/  HFMA2 R0, -RZ, RZ, 0, 5.9604644775390625e-08 ;  /* 0x00000001ff007431 */ /* 0x000fe200000001ff */
[----:B-1----:R-:W-:-:S04]  /*0130*/  IADD3 R4, P0, PT, R2, UR6, RZ ;  /* 0x0000000602047c10 */ /* 0x002fc8000ff1e0ff */
[----:B------:R-:W-:-:S05]  /*0140*/  LEA.HI.X.SX32 R5, R2, UR7, 0x1, P0 ;  /* 0x0000000702057c11 */ /* 0x000fca00080f0eff */
[----:B------:R-:W-:Y:S01]  /*0150*/  STG.E.U8 desc[UR4][R4.64], R0 ;  /* 0x0000000004007986 */ /* 0x000fe2000c101104 */
[----:B------:R-:W-:Y:S05]  /*0160*/  EXIT ;  /* 0x000000000000794d */ /* 0x000fea0003800000 */
.L_x_17:
        /* <DEDUP_REMOVED lines=9> */
.L_x_34:


//--------------------- .text._Z14mst_edges_initiPb --------------------------
	.section	.text._Z14mst_edges_initiPb,"ax",@progbits
	.align	128
        .global         _Z14mst_edges_initiPb
        .type           _Z14mst_edges_initiPb,@function
        .size           _Z14mst_edges_initiPb,(.L_x_35 - _Z14mst_edges_initiPb)
        .other          _Z14mst_edges_initiPb,@"STO_CUDA_ENTRY STV_DEFAULT"
_Z14mst_edges_initiPb:
.text._Z14mst_edges_initiPb:
        /* <DEDUP_REMOVED lines=8> */
[----:B------:R-:W0:Y:S01]  /*0080*/  LDCU.64 UR6, c[0x0][0x388] ;  /* 0x00007100ff0677ac */ /* 0x000e220008000a00 */
[----:B------:R-:W1:Y:S01]  /*0090*/  LDCU.64 UR4, c[0x0][0x358] ;  /* 0x00006b00ff0477ac */ /* 0x000e620008000a00 */
[----:B0-----:R-:W-:-:S04]  /*00a0*/  IADD3 R2, P0, PT, R0, UR6, RZ ;  /* 0x0000000600027c10 */ /* 0x001fc8000ff1e0ff */
[----:B------:R-:W-:-:S05]  /*00b0*/  LEA.HI.X.SX32 R3, R0, UR7, 0x1, P0 ;  /* 0x0000000700037c11 */ /* 0x000fca00080f0eff */
[----:B-1----:R-:W-:Y:S01]  /*00c0*/  STG.E.U8 desc[UR4][R2.64], RZ ;  /* 0x000000ff02007986 */ /* 0x002fe2000c101104 */
[----:B------:R-:W-:Y:S05]  /*00d0*/  EXIT ;  /* 0x000000000000794d */ /* 0x000fea0003800000 */
.L_x_18:
        /* <DEDUP_REMOVED lines=10> */
.L_x_35:


//--------------------- .text._Z18get_smallest_edgesiiP6b_edgePiS1_ --------------------------
	.section	.text._Z18get_smallest_edgesiiP6b_edgePiS1_,"ax",@progbits
	.align	128
        .global         _Z18get_smallest_edgesiiP6b_edgePiS1_
        .type           _Z18get_smallest_edgesiiP6b_edgePiS1_,@function
        .size           _Z18get_smallest_edgesiiP6b_edgePiS1_,(.L_x_36 - _Z18get_smallest_edgesiiP6b_edgePiS1_)
        .other          _Z18get_smallest_edgesiiP6b_edgePiS1_,@"STO_CUDA_ENTRY STV_DEFAULT"
_Z18get_smallest_edgesiiP6b_edgePiS1_:
.text._Z18get_smallest_edgesiiP6b_edgePiS1_:
[----:B------:R-:W-:Y:S01]  /*0000*/  LDC R1, c[0x0][0x37c] ;  /* 0x0000df00ff017b82 */ /* 0x000fe20000000800 */
[----:B------:R-:W0:Y:S07]  /*0010*/  S2R R9, SR_TID.X ;  /* 0x0000000000097919 */ /* 0x000e2e0000002100 */
[----:B------:R-:W0:Y:S08]  /*0020*/  S2UR UR4, SR_CTAID.X ;  /* 0x00000000000479c3 */ /* 0x000e300000002500 */
[----:B------:R-:W0:Y:S08]  /*0030*/  LDC R0, c[0x0][0x360] ;  /* 0x0000d800ff007b82 */ /* 0x000e300000000800 */
[----:B------:R-:W1:Y:S01]  /*0040*/  LDC R8, c[0x0][0x380] ;  /* 0x0000e000ff087b82 */ /* 0x000e620000000800 */
[----:B0-----:R-:W-:-:S05]  /*0050*/  IMAD R9, R0, UR4, R9 ;  /* 0x0000000400097c24 */ /* 0x001fca000f8e0209 */
[----:B-1----:R-:W-:-:S13]  /*0060*/  ISETP.GE.AND P0, PT, R9, R8, PT ;  /* 0x000000080900720c */ /* 0x002fda0003f06270 */
[----:B------:R-:W-:Y:S05]  /*0070*/  @P0 EXIT ;  /* 0x000000000000094d */ /* 0x000fea0003800000 */
[----:B------:R-:W0:Y:S01]  /*0080*/  LDC.64 R2, c[0x0][0x388] ;  /* 0x0000e200ff027b82 */ /* 0x000e220000000a00 */
[----:B------:R-:W1:Y:S07]  /*0090*/  LDCU.64 UR4, c[0x0][0x358] ;  /* 0x00006b00ff0477ac */ /* 0x000e6e0008000a00 */
[----:B------:R-:W2:Y:S01]  /*00a0*/  LDC.64 R4, c[0x0][0x390] ;  /* 0x0000e400ff047b82 */ /* 0x000ea20000000a00 */
[----:B------:R-:W-:-:S07]  /*00b0*/  MOV R17, 0x7fffffff ;  /* 0x7fffffff00117802 */ /* 0x000fce0000000f00 */
[----:B------:R-:W3:Y:S01]  /*00c0*/  LDC.64 R6, c[0x0][0x398] ;  /* 0x0000e600ff067b82 */ /* 0x000ee20000000a00 */
[----:B0-----:R-:W-:-:S05]  /*00d0*/  IMAD.WIDE R2, R9, 0x10, R2 ;  /* 0x0000001009027825 */ /* 0x001fca00078e0202 */
[----:B-1----:R-:W2:Y:S02]  /*00e0*/  LDG.E R11, desc[UR4][R2.64] ;  /* 0x00000004020b7981 */ /* 0x002ea4000c1e1900 */
[----:B--2---:R-:W-:-:S05]  /*00f0*/  IMAD.WIDE R4, R11, 0x4, R4 ;  /* 0x000000040b047825 */ /* 0x004fca00078e0204 */
[----:B------:R0:W-:Y:S01]  /*0100*/  STG.E desc[UR4][R4.64+-0x4], R17 ;  /* 0xfffffc1104007986 */ /* 0x0001e2000c101904 */
[----:B------:R-:W-:Y:S06]  /*0110*/  BAR.SYNC.DEFER_BLOCKING 0x0 ;  /* 0x0000000000007b1d */ /* 0x000fec0000010000 */
[----:B------:R-:W2:Y:S01]  /*0120*/  LDG.E R13, desc[UR4][R2.64+0xc] ;  /* 0x00000c04020d7981 */ /* 0x000ea2000c1e1900 */
[----:B------:R-:W-:Y:S01]  /*0130*/  IADD3 R15, PT, PT, R8, -0x1, RZ ;  /* 0xffffffff080f7810 */ /* 0x000fe20007ffe0ff */
[----:B---3--:R-:W-:Y:S02]  /*0140*/  IMAD.WIDE R6, R11, 0x4, R6 ;  /* 0x000000040b067825 */ /* 0x008fe400078e0206 */
[----:B--2---:R0:W-:Y:S01]  /*0150*/  REDG.E.MIN.S32.STRONG.GPU desc[UR4][R4.64+-0x4], R13 ;  /* 0xfffffc0d0400798e */ /* 0x0041e2000c92e304 */
[----:B------:R-:W-:Y:S06]  /*0160*/  BAR.SYNC.DEFER_BLOCKING 0x0 ;  /* 0x0000000000007b1d */ /* 0x000fec0000010000 */
[----:B------:R0:W-:Y:S02]  /*0170*/  STG.E desc[UR4][R6.64+-0x4], R15 ;  /* 0xfffffc0f06007986 */ /* 0x0001e4000c101904 */
[----:B------:R-:W-:Y:S06]  /*0180*/  BAR.SYNC.DEFER_BLOCKING 0x0 ;  /* 0x0000000000007b1d */ /* 0x000fec0000010000 */
[----:B------:R-:W2:Y:S04]  /*0190*/  LDG.E R0, desc[UR4][R2.64+0xc] ;  /* 0x00000c0402007981 */ /* 0x000ea8000c1e1900 */
[----:B------:R-:W2:Y:S02]  /*01a0*/  LDG.E R11, desc[UR4][R4.64+-0x4] ;  /* 0xfffffc04040b7981 */ /* 0x000ea4000c1e1900 */
[----:B--2---:R-:W-:-:S13]  /*01b0*/  ISETP.NE.AND P0, PT, R0, R11, PT ;  /* 0x0000000b0000720c */ /* 0x004fda0003f05270 */
[----:B0-----:R-:W-:Y:S05]  /*01c0*/  @P0 EXIT ;  /* 0x000000000000094d */ /* 0x001fea0003800000 */
[----:B------:R-:W-:Y:S01]  /*01d0*/  REDG.E.MIN.S32.STRONG.GPU desc[UR4][R6.64+-0x4], R9 ;  /* 0xfffffc090600798e */ /* 0x000fe2000c92e304 */
[----:B------:R-:W-:Y:S05]  /*01e0*/  EXIT ;  /* 0x000000000000794d */ /* 0x000fea0003800000 */
.L_x_19:
        /* <DEDUP_REMOVED lines=9> */
.L_x_36:


//--------------------- .text._Z27init_smallest_edges_weightsiPiS_ --------------------------
	.section	.text._Z27init_smallest_edges_weightsiPiS_,"ax",@progbits
	.align	128
        .global         _Z27init_smallest_edges_weightsiPiS_
        .type           _Z27init_smallest_edges_weightsiPiS_,@function
        .size           _Z27init_smallest_edges_weightsiPiS_,(.L_x_37 - _Z27init_smallest_edges_weightsiPiS_)
        .other          _Z27init_smallest_edges_weightsiPiS_,@"STO_CUDA_ENTRY STV_DEFAULT"
_Z27init_smallest_edges_weightsiPiS_:
.text._Z27init_smallest_edges_weightsiPiS_:
        /* <DEDUP_REMOVED lines=10> */
[----:B------:R-:W-:-:S06]  /*00a0*/  MOV R9, 0xffffffff ;  /* 0xffffffff00097802 */ /* 0x000fcc0000000f00 */
[----:B------:R-:W2:Y:S01]  /*00b0*/  LDC.64 R4, c[0x0][0x390] ;  /* 0x0000e400ff047b82 */ /* 0x000ea20000000a00 */
[----:B0-----:R-:W-:-:S05]  /*00c0*/  IMAD.WIDE R2, R7, 0x4, R2 ;  /* 0x0000000407027825 */ /* 0x001fca00078e0202 */
[----:B-1----:R-:W-:Y:S01]  /*00d0*/  STG.E desc[UR4][R2.64], R9 ;  /* 0x0000000902007986 */ /* 0x002fe2000c101904 */
[----:B--2---:R-:W-:-:S05]  /*00e0*/  IMAD.WIDE R4, R7, 0x4, R4 ;  /* 0x0000000407047825 */ /* 0x004fca00078e0204 */
[----:B------:R-:W-:Y:S01]  /*00f0*/  STG.E desc[UR4][R4.64], R9 ;  /* 0x0000000904007986 */ /* 0x000fe2000c101904 */
[----:B------:R-:W-:Y:S05]  /*0100*/  EXIT ;  /* 0x000000000000794d */ /* 0x000fea0003800000 */
.L_x_20:
        /* <DEDUP_REMOVED lines=15> */
.L_x_37:


//--------------------- .text._Z19get_bipartite_graphiiP4edgeP10b_vertex_aP10b_vertex_bP6b_edge --------------------------
	.section	.text._Z19get_bipartite_graphiiP4edgeP10b_vertex_aP10b_vertex_bP6b_edge,"ax",@progbits
	.align	128
        .global         _Z19get_bipartite_graphiiP4edgeP10b_vertex_aP10b_vertex_bP6b_edge
        .type           _Z19get_bipartite_graphiiP4edgeP10b_vertex_aP10b_vertex_bP6b_edge,@function
        .size           _Z19get_bipartite_graphiiP4edgeP10b_vertex_aP10b_vertex_bP6b_edge,(.L_x_38 - _Z19get_bipartite_graphiiP4edgeP10b_vertex_aP10b_vertex_bP6b_edge)
        .other          _Z19get_bipartite_graphiiP4edgeP10b_vertex_aP10b_vertex_bP6b_edge,@"STO_CUDA_ENTRY STV_DEFAULT"
_Z19get_bipartite_graphiiP4edgeP10b_vertex_aP10b_vertex_bP6b_edge:
.text._Z19get_bipartite_graphiiP4edgeP10b_vertex_aP10b_vertex_bP6b_edge:
        /* <DEDUP_REMOVED lines=11> */
[C---:B------:R-:W-:Y:S01]  /*00b0*/  SHF.L.U32 R13, R9.reuse, 0x1, RZ ;  /* 0x00000001090d7819 */ /* 0x040fe200000006ff */
[----:B------:R-:W3:Y:S06]  /*00c0*/  LDCU UR6, c[0x0][0x384] ;  /* 0x00007080ff0677ac */ /* 0x000eec0008000800 */
[----:B------:R-:W4:Y:S01]  /*00d0*/  LDC.64 R6, c[0x0][0x398] ;  /* 0x0000e600ff067b82 */ /* 0x000f220000000a00 */
[----:B0-----:R-:W-:-:S05]  /*00e0*/  IMAD.WIDE R2, R9, 0xc, R2 ;  /* 0x0000000c09027825 */ /* 0x001fca00078e0202 */
[----:B-1----:R-:W5:Y:S01]  /*00f0*/  LDG.E R11, desc[UR4][R2.64] ;  /* 0x00000004020b7981 */ /* 0x002f62000c1e1900 */
[C---:B------:R-:W-:Y:S01]  /*0100*/  IADD3 R15, PT, PT, R13.reuse, 0x1, RZ ;  /* 0x000000010d0f7810 */ /* 0x040fe20007ffe0ff */
[----:B--2---:R-:W-:-:S05]  /*0110*/  IMAD.WIDE R4, R13, 0x10, R4 ;  /* 0x000000100d047825 */ /* 0x004fca00078e0204 */
[----:B------:R0:W-:Y:S04]  /*0120*/  STG.E desc[UR4][R4.64+0x8], R15 ;  /* 0x0000080f04007986 */ /* 0x0001e8000c101904 */
[----:B------:R0:W-:Y:S04]  /*0130*/  STG.E desc[UR4][R4.64+0x4], R9 ;  /* 0x0000040904007986 */ /* 0x0001e8000c101904 */
[----:B-----5:R0:W-:Y:S04]  /*0140*/  STG.E desc[UR4][R4.64], R11 ;  /* 0x0000000b04007986 */ /* 0x0201e8000c101904 */
[----:B------:R-:W2:Y:S04]  /*0150*/  LDG.E R17, desc[UR4][R2.64+0x8] ;  /* 0x0000080402117981 */ /* 0x000ea8000c1e1900 */
[----:B--2---:R0:W-:Y:S04]  /*0160*/  STG.E desc[UR4][R4.64+0xc], R17 ;  /* 0x00000c1104007986 */ /* 0x0041e8000c101904 */
[----:B------:R-:W2:Y:S04]  /*0170*/  LDG.E R19, desc[UR4][R2.64+0x4] ;  /* 0x0000040402137981 */ /* 0x000ea8000c1e1900 */
[----:B------:R0:W-:Y:S04]  /*0180*/  STG.E desc[UR4][R4.64+0x18], R13 ;  /* 0x0000180d04007986 */ /* 0x0001e8000c101904 */
[----:B------:R0:W-:Y:S01]  /*0190*/  STG.E desc[UR4][R4.64+0x14], R9 ;  /* 0x0000140904007986 */ /* 0x0001e2000c101904 */
[----:B---3--:R-:W-:-:S03]  /*01a0*/  ISETP.GE.AND P0, PT, R9, UR6, PT ;  /* 0x0000000609007c0c */ /* 0x008fc6000bf06270 */
[----:B--2---:R0:W-:Y:S04]  /*01b0*/  STG.E desc[UR4][R4.64+0x10], R19 ;  /* 0x0000101304007986 */ /* 0x0041e8000c101904 */
[----:B------:R-:W2:Y:S01]  /*01c0*/  LDG.E R21, desc[UR4][R2.64+0x8] ;  /* 0x0000080402157981 */ /* 0x000ea2000c1e1900 */
[----:B----4-:R-:W-:-:S03]  /*01d0*/  IMAD.WIDE R6, R9, 0x4, R6 ;  /* 0x0000000409067825 */ /* 0x010fc600078e0206 */
[----:B--2---:R0:W-:Y:S04]  /*01e0*/  STG.E desc[UR4][R4.64+0x1c], R21 ;  /* 0x00001c1504007986 */ /* 0x0041e8000c101904 */
[----:B------:R0:W-:Y:S01]  /*01f0*/  STG.E desc[UR4][R6.64], R9 ;  /* 0x0000000906007986 */ /* 0x0001e2000c101904 */
[----:B------:R-:W-:Y:S05]  /*0200*/  @P0 EXIT ;  /* 0x000000000000094d */ /* 0x000fea0003800000 */
[----:B------:R-:W1:Y:S02]  /*0210*/  LDC.64 R2, c[0x0][0x390] ;  /* 0x0000e400ff027b82 */ /* 0x000e640000000a00 */
[----:B-1----:R-:W-:-:S05]  /*0220*/  IMAD.WIDE R2, R9, 0x8, R2 ;  /* 0x0000000809027825 */ /* 0x002fca00078e0202 */
[----:B------:R-:W-:Y:S01]  /*0230*/  STG.E desc[UR4][R2.64], R9 ;  /* 0x0000000902007986 */ /* 0x000fe2000c101904 */
[----:B------:R-:W-:Y:S05]  /*0240*/  EXIT ;  /* 0x000000000000794d */ /* 0x000fea0003800000 */
.L_x_21:
        /* <DEDUP_REMOVED lines=11> */
.L_x_38:


//--------------------- .nv.shared.reserved.0     --------------------------
	.section	.nv.shared.reserved.0,"aw",@nobits
	.weak		__nv_reservedSMEM_offset_0_alias
	.size		__nv_reservedSMEM_offset_0_alias, 0, 64
	.other		__nv_reservedSMEM_offset_0_alias,@"STO_CUDA_RESERVED_SHARED STV_DEFAULT"
__nv_reservedSMEM_offset_0_alias:
	.zero		0
	.zero		64


//--------------------- .nv.constant0._Z18get_super_verticesiP10strut_edgeP14strut_u_vertexPi --------------------------
	.section	.nv.constant0._Z18get_super_verticesiP10strut_edgeP14strut_u_vertexPi,"a",@progbits
	.sectionflags	@""
	.align	4
.nv.constant0._Z18get_super_verticesiP10strut_edgeP14strut_u_vertexPi:
	.zero		928


//--------------------- .nv.constant0._Z16get_new_bg_edgesiPiS_P14strut_u_vertexS_P6b_edgeS_ --------------------------
	.section	.nv.constant0._Z16get_new_bg_edgesiPiS_P14strut_u_vertexS_P6b_edgeS_,"a",@progbits
	.sectionflags	@""
	.align	4
.nv.constant0._Z16get_new_bg_edgesiPiS_P14strut_u_vertexS_P6b_edgeS_:
	.zero		952


//--------------------- .nv.constant0._Z12getPrefixSumPiS_i --------------------------
	.section	.nv.constant0._Z12getPrefixSumPiS_i,"a",@progbits
	.sectionflags	@""
	.align	4
.nv.constant0._Z12getPrefixSumPiS_i:
	.zero		916


//--------------------- .nv.constant0._Z10prefixCopyiPiS_ --------------------------
	.section	.nv.constant0._Z10prefixCopyiPiS_,"a",@progbits
	.sectionflags	@""
	.align	4
.nv.constant0._Z10prefixCopyiPiS_:
	.zero		920


//--------------------- .nv.constant0._Z19get_new_bg_vertex_biPiP14strut_u_vertexS_S_ --------------------------
	.section	.nv.constant0._Z19get_new_bg_vertex_biPiP14strut_u_vertexS_S_,"a",@progbits
	.sectionflags	@""
	.align	4
.nv.constant0._Z19get_new_bg_vertex_biPiP14strut_u_vertexS_S_:
	.zero		936


//--------------------- .nv.constant0._Z19super_vertices_initiPi --------------------------
	.section	.nv.constant0._Z19super_vertices_initiPi,"a",@progbits
	.sectionflags	@""
	.align	4
.nv.constant0._Z19super_vertices_initiPi:
	.zero		912


//--------------------- .nv.constant0._Z17get_zero_diff_numiP14strut_u_vertexPi --------------------------
	.section	.nv.constant0._Z17get_zero_diff_numiP14strut_u_vertexPi,"a",@progbits
	.sectionflags	@""
	.align	4
.nv.constant0._Z17get_zero_diff_numiP14strut_u_vertexPi:
	.zero		920


//--------------------- .nv.constant0._Z20get_strut_u_verticesiP6b_edgeP14strut_u_vertex --------------------------
	.section	.nv.constant0._Z20get_strut_u_verticesiP6b_edgeP14strut_u_vertex,"a",@progbits
	.sectionflags	@""
	.align	4
.nv.constant0._Z20get_strut_u_verticesiP6b_edgeP14strut_u_vertex:
	.zero		920


//--------------------- .nv.constant0._Z18get_strut_u_degreeiP10strut_edgeP14strut_u_vertex --------------------------
	.section	.nv.constant0._Z18get_strut_u_degreeiP10strut_edgeP14strut_u_vertex,"a",@progbits
	.sectionflags	@""
	.align	4
.nv.constant0._Z18get_strut_u_degreeiP10strut_edgeP14strut_u_vertex:
	.zero		920


//--------------------- .nv.constant0._Z12strut_u_initiP14strut_u_vertex --------------------------
	.section	.nv.constant0._Z12strut_u_initiP14strut_u_vertex,"a",@progbits
	.sectionflags	@""
	.align	4
.nv.constant0._Z12strut_u_initiP14strut_u_vertex:
	.zero		912


//--------------------- .nv.constant0._Z15get_strut_edgesiPiP6b_edgeP10strut_edge --------------------------
	.section	.nv.constant0._Z15get_strut_edgesiPiP6b_edgeP10strut_edge,"a",@progbits
	.sectionflags	@""
	.align	4
.nv.constant0._Z15get_strut_edgesiPiP6b_edgeP10strut_edge:
	.zero		928


//--------------------- .nv.constant0._Z11get_num_mstiPbPi --------------------------
	.section	.nv.constant0._Z11get_num_mstiPbPi,"a",@progbits
	.sectionflags	@""
	.align	4
.nv.constant0._Z11get_num_mstiPbPi:
	.zero		920


//--------------------- .nv.constant0._Z13get_mst_edgesiPiP6b_edgePb --------------------------
	.section	.nv.constant0._Z13get_mst_edgesiPiP6b_edgePb,"a",@progbits
	.sectionflags	@""
	.align	4
.nv.constant0._Z13get_mst_edgesiPiP6b_edgePb:
	.zero		928


//--------------------- .nv.constant0._Z14mst_edges_initiPb --------------------------
	.section	.nv.constant0._Z14mst_edges_initiPb,"a",@progbits
	.sectionflags	@""
	.align	4
.nv.constant0._Z14mst_edges_initiPb:
	.zero		912


//--------------------- .nv.constant0._Z18get_smallest_edgesiiP6b_edgePiS1_ --------------------------
	.section	.nv.constant0._Z18get_smallest_edgesiiP6b_edgePiS1_,"a",@progbits
	.sectionflags	@""
	.align	4
.nv.constant0._Z18get_smallest_edgesiiP6b_edgePiS1_:
	.zero		928


//--------------------- .nv.constant0._Z27init_smallest_edges_weightsiPiS_ --------------------------
	.section	.nv.constant0._Z27init_smallest_edges_weightsiPiS_,"a",@progbits
	.sectionflags	@""
	.align	4
.nv.constant0._Z27init_smallest_edges_weightsiPiS_:
	.zero		920


//--------------------- .nv.constant0._Z19get_bipartite_graphiiP4edgeP10b_vertex_aP10b_vertex_bP6b_edge --------------------------
	.section	.nv.constant0._Z19get_bipartite_graphiiP4edgeP10b_vertex_aP10b_vertex_bP6b_edge,"a",@progbits
	.sectionflags	@""
	.align	4
.nv.constant0._Z19get_bipartite_graphiiP4edgeP10b_vertex_aP10b_vertex_bP6b_edge:
	.zero		936


//--------------------- SYMBOLS --------------------------

	.type		.nv.reservedSmem.offset0,@object
	.size		.nv.reservedSmem.offset0,0x4
